//
// Generated by NVIDIA NVVM Compiler
//
// Compiler Build ID: CL-36424714
// Cuda compilation tools, release 13.0, V13.0.88
// Based on NVVM 20.0.0
//

.version 9.0
.target sm_100
.address_size 64

	// .globl	_Z16matrixMultiplyV1PfS_S_S_ff

.visible .entry _Z16matrixMultiplyV1PfS_S_S_ff(
	.param .u64 .ptr .align 1 _Z16matrixMultiplyV1PfS_S_S_ff_param_0,
	.param .u64 .ptr .align 1 _Z16matrixMultiplyV1PfS_S_S_ff_param_1,
	.param .u64 .ptr .align 1 _Z16matrixMultiplyV1PfS_S_S_ff_param_2,
	.param .u64 .ptr .align 1 _Z16matrixMultiplyV1PfS_S_S_ff_param_3,
	.param .f32 _Z16matrixMultiplyV1PfS_S_S_ff_param_4,
	.param .f32 _Z16matrixMultiplyV1PfS_S_S_ff_param_5
)
{
	.reg .pred 	%p<5>;
	.reg .b32 	%r<19>;
	.reg .b32 	%f<15>;
	.reg .b64 	%rd<28>;

	ld.param.u64 	%rd8, [_Z16matrixMultiplyV1PfS_S_S_ff_param_0];
	ld.param.u64 	%rd9, [_Z16matrixMultiplyV1PfS_S_S_ff_param_1];
	ld.param.u64 	%rd10, [_Z16matrixMultiplyV1PfS_S_S_ff_param_2];
	ld.param.u64 	%rd11, [_Z16matrixMultiplyV1PfS_S_S_ff_param_3];
	ld.param.f32 	%f3, [_Z16matrixMultiplyV1PfS_S_S_ff_param_4];
	ld.param.f32 	%f4, [_Z16matrixMultiplyV1PfS_S_S_ff_param_5];
	mov.u32 	%r11, %ctaid.x;
	mov.u32 	%r12, %ntid.x;
	mov.u32 	%r13, %tid.x;
	mad.lo.s32 	%r1, %r11, %r12, %r13;
	mov.u32 	%r2, %ctaid.y;
	mov.u32 	%r3, %ntid.y;
	mov.u32 	%r4, %tid.y;
	mad.lo.s32 	%r5, %r2, %r3, %r4;
	setp.gt.s32 	%p1, %r1, 511;
	setp.gt.u32 	%p2, %r5, 512;
	or.pred  	%p3, %p1, %p2;
	@%p3 bra 	$L__BB0_4;
	cvta.to.global.u64 	%rd12, %rd9;
	mul.lo.s32 	%r17, %r1, 514;
	add.s32 	%r15, %r5, 513;
	mul.wide.u32 	%rd13, %r15, 4;
	add.s64 	%rd27, %rd12, %rd13;
	mul.wide.u32 	%rd14, %r3, %r2;
	cvt.u64.u32 	%rd15, %r4;
	add.s64 	%rd16, %rd14, %rd15;
	shl.b64 	%rd17, %rd16, 2;
	add.s64 	%rd26, %rd12, %rd17;
	cvta.to.global.u64 	%rd18, %rd8;
	add.s64 	%rd3, %rd18, 4;
	mov.f32 	%f14, 0f00000000;
	mov.b32 	%r18, 0;
$L__BB0_2:
	mul.wide.s32 	%rd19, %r17, 4;
	add.s64 	%rd20, %rd3, %rd19;
	ld.global.f32 	%f6, [%rd20+-4];
	ld.global.f32 	%f7, [%rd26];
	fma.rn.f32 	%f8, %f6, %f7, %f14;
	ld.global.f32 	%f9, [%rd20];
	ld.global.f32 	%f10, [%rd27];
	fma.rn.f32 	%f14, %f9, %f10, %f8;
	add.s32 	%r18, %r18, 2;
	add.s64 	%rd27, %rd27, 4104;
	add.s64 	%rd26, %rd26, 4104;
	add.s32 	%r17, %r17, 2;
	setp.ne.s32 	%p4, %r18, 514;
	@%p4 bra 	$L__BB0_2;
	mad.lo.s32 	%r16, %r1, 513, %r5;
	cvta.to.global.u64 	%rd21, %rd10;
	mul.wide.s32 	%rd22, %r16, 4;
	add.s64 	%rd23, %rd21, %rd22;
	ld.global.f32 	%f11, [%rd23];
	mul.f32 	%f12, %f4, %f11;
	fma.rn.f32 	%f13, %f3, %f14, %f12;
	cvta.to.global.u64 	%rd24, %rd11;
	add.s64 	%rd25, %rd24, %rd22;
	st.global.f32 	[%rd25], %f13;
$L__BB0_4:
	ret;

}
	// .globl	_Z16matrixMultiplyV2PfS_S_S_ff
.visible .entry _Z16matrixMultiplyV2PfS_S_S_ff(
	.param .u64 .ptr .align 1 _Z16matrixMultiplyV2PfS_S_S_ff_param_0,
	.param .u64 .ptr .align 1 _Z16matrixMultiplyV2PfS_S_S_ff_param_1,
	.param .u64 .ptr .align 1 _Z16matrixMultiplyV2PfS_S_S_ff_param_2,
	.param .u64 .ptr .align 1 _Z16matrixMultiplyV2PfS_S_S_ff_param_3,
	.param .f32 _Z16matrixMultiplyV2PfS_S_S_ff_param_4,
	.param .f32 _Z16matrixMultiplyV2PfS_S_S_ff_param_5
)
{
	.reg .pred 	%p<5>;
	.reg .b32 	%r<18>;
	.reg .b32 	%f<15>;
	.reg .b64 	%rd<20>;

	ld.param.u64 	%rd5, [_Z16matrixMultiplyV2PfS_S_S_ff_param_0];
	ld.param.u64 	%rd6, [_Z16matrixMultiplyV2PfS_S_S_ff_param_1];
	ld.param.u64 	%rd7, [_Z16matrixMultiplyV2PfS_S_S_ff_param_2];
	ld.param.u64 	%rd8, [_Z16matrixMultiplyV2PfS_S_S_ff_param_3];
	ld.param.f32 	%f3, [_Z16matrixMultiplyV2PfS_S_S_ff_param_4];
	ld.param.f32 	%f4, [_Z16matrixMultiplyV2PfS_S_S_ff_param_5];
	mov.u32 	%r7, %ctaid.y;
	mov.u32 	%r8, %ntid.y;
	mov.u32 	%r9, %tid.y;
	mad.lo.s32 	%r1, %r7, %r8, %r9;
	mov.u32 	%r10, %ctaid.x;
	mov.u32 	%r11, %ntid.x;
	mov.u32 	%r12, %tid.x;
	mad.lo.s32 	%r2, %r10, %r11, %r12;
	setp.gt.u32 	%p1, %r1, 511;
	setp.gt.s32 	%p2, %r2, 512;
	or.pred  	%p3, %p1, %p2;
	@%p3 bra 	$L__BB1_4;
	mul.lo.s32 	%r14, %r1, 514;
	mul.wide.u32 	%rd9, %r14, 4;
	cvta.to.global.u64 	%rd10, %rd5;
	add.s64 	%rd11, %rd9, %rd10;
	add.s64 	%rd19, %rd11, 4;
	cvta.to.global.u64 	%rd2, %rd6;
	mov.f32 	%f14, 0f00000000;
	mov.b32 	%r17, 0;
	mov.u32 	%r16, %r2;
$L__BB1_2:
	mul.wide.s32 	%rd12, %r16, 4;
	add.s64 	%rd13, %rd2, %rd12;
	ld.global.f32 	%f6, [%rd19+-4];
	ld.global.f32 	%f7, [%rd13];
	fma.rn.f32 	%f8, %f6, %f7, %f14;
	ld.global.f32 	%f9, [%rd19];
	ld.global.f32 	%f10, [%rd13+2052];
	fma.rn.f32 	%f14, %f9, %f10, %f8;
	add.s32 	%r17, %r17, 2;
	add.s32 	%r16, %r16, 1026;
	add.s64 	%rd19, %rd19, 8;
	setp.ne.s32 	%p4, %r17, 514;
	@%p4 bra 	$L__BB1_2;
	mad.lo.s32 	%r15, %r1, 513, %r2;
	cvta.to.global.u64 	%rd14, %rd7;
	mul.wide.s32 	%rd15, %r15, 4;
	add.s64 	%rd16, %rd14, %rd15;
	ld.global.f32 	%f11, [%rd16];
	mul.f32 	%f12, %f4, %f11;
	fma.rn.f32 	%f13, %f3, %f14, %f12;
	cvta.to.global.u64 	%rd17, %rd8;
	add.s64 	%rd18, %rd17, %rd15;
	st.global.f32 	[%rd18], %f13;
$L__BB1_4:
	ret;

}
	// .globl	_Z11wmma_kernelP6__halfS0_Pf
.visible .entry _Z11wmma_kernelP6__halfS0_Pf(
	.param .u64 .ptr .align 1 _Z11wmma_kernelP6__halfS0_Pf_param_0,
	.param .u64 .ptr .align 1 _Z11wmma_kernelP6__halfS0_Pf_param_1,
	.param .u64 .ptr .align 1 _Z11wmma_kernelP6__halfS0_Pf_param_2
)
{
	.reg .b32 	%r<18>;
	.reg .b32 	%f<10>;
	.reg .b64 	%rd<7>;

	ld.param.u64 	%rd1, [_Z11wmma_kernelP6__halfS0_Pf_param_0];
	ld.param.u64 	%rd2, [_Z11wmma_kernelP6__halfS0_Pf_param_1];
	ld.param.u64 	%rd3, [_Z11wmma_kernelP6__halfS0_Pf_param_2];
	cvta.to.global.u64 	%rd4, %rd1;
	cvta.to.global.u64 	%rd5, %rd2;
	cvta.to.global.u64 	%rd6, %rd3;
	mov.b32 	%r1, 16;
	wmma.load.a.sync.aligned.col.m16n16k16.global.f16 	{%r2, %r3, %r4, %r5, %r6, %r7, %r8, %r9}, [%rd4], %r1;
	wmma.load.b.sync.aligned.row.m16n16k16.global.f16 	{%r10, %r11, %r12, %r13, %r14, %r15, %r16, %r17}, [%rd5], %r1;
	mov.f32 	%f1, 0f00000000;
	wmma.mma.sync.aligned.col.row.m16n16k16.f32.f32 {%f2, %f3, %f4, %f5, %f6, %f7, %f8, %f9}, {%r2, %r3, %r4, %r5, %r6, %r7, %r8, %r9}, {%r10, %r11, %r12, %r13, %r14, %r15, %r16, %r17}, {%f1, %f1, %f1, %f1, %f1, %f1, %f1, %f1};
	wmma.store.d.sync.aligned.row.m16n16k16.global.f32 	[%rd6], {%f2, %f3, %f4, %f5, %f6, %f7, %f8, %f9}, %r1;
	ret;

}
	// .globl	_Z15doNothingKernelv
.visible .entry _Z15doNothingKernelv()
{


	ret;

}


// ===== COMPILED SASS (sm_100) =====

	.target	sm_100

	.elftype	@"ET_EXEC"


//--------------------- .note.nv.tkinfo           --------------------------
	.section	.note.nv.tkinfo,"",@"SHT_NOTE"
	.sectionflags	@"SHF_NOTE_NV_TKINFO"
	.tkinfo
        /*0018*/ 	.word	0x00000002
        /*0030*/ 	.string	""
        /*0030*/ 	.string	"ptxas"
        /*0030*/ 	.string	"Cuda compilation tools, release 13.0, V13.0.88"
        /*0030*/ 	.string	"Build cuda_13.0.r13.0/compiler.36424714_0"
        /*0030*/ 	.string	"-arch sm_100 -m 64 "



//--------------------- .note.nv.cuinfo           --------------------------
	.section	.note.nv.cuinfo,"",@"SHT_NOTE"
	.sectionflags	@"SHF_NOTE_NV_CUINFO"
        /*0018*/ 	.short	0x0002
        /*001a*/ 	.short	0x0064
        /*001c*/ 	.short	0x0082
	.zero		2


//--------------------- .nv.info                  --------------------------
	.section	.nv.info,"",@"SHT_CUDA_INFO"
	.align	4


	//----- nvinfo : EIATTR_REGCOUNT
	.align		4
        /*0000*/ 	.byte	0x04, 0x2f
        /*0002*/ 	.short	(.L_1 - .L_0)
	.align		4
.L_0:
        /*0004*/ 	.word	index@(_Z16matrixMultiplyV1PfS_S_S_ff)
        /*0008*/ 	.word	0x00000020


	//----- nvinfo : EIATTR_FRAME_SIZE
	.align		4
.L_1:
        /*000c*/ 	.byte	0x04, 0x11
        /*000e*/ 	.short	(.L_3 - .L_2)
	.align		4
.L_2:
        /*0010*/ 	.word	index@(_Z16matrixMultiplyV1PfS_S_S_ff)
        /*0014*/ 	.word	0x00000000


	//----- nvinfo : EIATTR_REGCOUNT
	.align		4
.L_3:
        /*0018*/ 	.byte	0x04, 0x2f
        /*001a*/ 	.short	(.L_5 - .L_4)
	.align		4
.L_4:
        /*001c*/ 	.word	index@(_Z16matrixMultiplyV2PfS_S_S_ff)
        /*0020*/ 	.word	0x00000020


	//----- nvinfo : EIATTR_FRAME_SIZE
	.align		4
.L_5:
        /*0024*/ 	.byte	0x04, 0x11
        /*0026*/ 	.short	(.L_7 - .L_6)
	.align		4
.L_6:
        /*0028*/ 	.word	index@(_Z16matrixMultiplyV2PfS_S_S_ff)
        /*002c*/ 	.word	0x00000000


	//----- nvinfo : EIATTR_REGCOUNT
	.align		4
.L_7:
        /*0030*/ 	.byte	0x04, 0x2f
        /*0032*/ 	.short	(.L_9 - .L_8)
	.align		4
.L_8:
        /*0034*/ 	.word	index@(_Z11wmma_kernelP6__halfS0_Pf)
        /*0038*/ 	.word	0x0000001e


	//----- nvinfo : EIATTR_FRAME_SIZE
	.align		4
.L_9:
        /*003c*/ 	.byte	0x04, 0x11
        /*003e*/ 	.short	(.L_11 - .L_10)
	.align		4
.L_10:
        /*0040*/ 	.word	index@(_Z11wmma_kernelP6__halfS0_Pf)
        /*0044*/ 	.word	0x00000000


	//----- nvinfo : EIATTR_REGCOUNT
	.align		4
.L_11:
        /*0048*/ 	.byte	0x04, 0x2f
        /*004a*/ 	.short	(.L_13 - .L_12)
	.align		4
.L_12:
        /*004c*/ 	.word	index@(_Z15doNothingKernelv)
        /*0050*/ 	.word	0x00000004


	//----- nvinfo : EIATTR_FRAME_SIZE
	.align		4
.L_13:
        /*0054*/ 	.byte	0x04, 0x11
        /*0056*/ 	.short	(.L_15 - .L_14)
	.align		4
.L_14:
        /*0058*/ 	.word	index@(_Z15doNothingKernelv)
        /*005c*/ 	.word	0x00000000


	//----- nvinfo : EIATTR_MIN_STACK_SIZE
	.align		4
.L_15:
        /*0060*/ 	.byte	0x04, 0x12
        /*0062*/ 	.short	(.L_17 - .L_16)
	.align		4
.L_16:
        /*0064*/ 	.word	index@(_Z15doNothingKernelv)
        /*0068*/ 	.word	0x00000000


	//----- nvinfo : EIATTR_MIN_STACK_SIZE
	.align		4
.L_17:
        /*006c*/ 	.byte	0x04, 0x12
        /*006e*/ 	.short	(.L_19 - .L_18)
	.align		4
.L_18:
        /*0070*/ 	.word	index@(_Z11wmma_kernelP6__halfS0_Pf)
        /*0074*/ 	.word	0x00000000


	//----- nvinfo : EIATTR_MIN_STACK_SIZE
	.align		4
.L_19:
        /*0078*/ 	.byte	0x04, 0x12
        /*007a*/ 	.short	(.L_21 - .L_20)
	.align		4
.L_20:
        /*007c*/ 	.word	index@(_Z16matrixMultiplyV2PfS_S_S_ff)
        /*0080*/ 	.word	0x00000000


	//----- nvinfo : EIATTR_MIN_STACK_SIZE
	.align		4
.L_21:
        /*0084*/ 	.byte	0x04, 0x12
        /*0086*/ 	.short	(.L_23 - .L_22)
	.align		4
.L_22:
        /*0088*/ 	.word	index@(_Z16matrixMultiplyV1PfS_S_S_ff)
        /*008c*/ 	.word	0x00000000
.L_23:


//--------------------- .nv.compat                --------------------------
	.section	.nv.compat,"",@"SHT_CUDA_COMPAT_INFO"
	.align	4
        /*0000*/ 	.byte	0x02, 0x09, 0x00, 0x00, 0x02, 0x02, 0x01, 0x00, 0x02, 0x05, 0x05, 0x00, 0x03, 0x07, 0x01, 0x01
        /*0010*/ 	.byte	0x02, 0x03, 0x00, 0x00, 0x02, 0x06, 0x01, 0x00, 0x04, 0x0b, 0x08, 0x00, 0x09, 0x00, 0x00, 0x00
        /*0020*/ 	.byte	0x00, 0x00, 0x00, 0x00


//--------------------- .nv.info._Z15doNothingKernelv --------------------------
	.section	.nv.info._Z15doNothingKernelv,"",@"SHT_CUDA_INFO"
	.sectionflags	@""
	.align	4


	//----- nvinfo : EIATTR_CUDA_API_VERSION
	.align		4
        /*0000*/ 	.byte	0x04, 0x37
        /*0002*/ 	.short	(.L_25 - .L_24)
.L_24:
        /*0004*/ 	.word	0x00000082


	//----- nvinfo : EIATTR_SPARSE_MMA_MASK
	.align		4
.L_25:
        /*0008*/ 	.byte	0x03, 0x50
        /*000a*/ 	.short	0x0000


	//----- nvinfo : EIATTR_MAXREG_COUNT
	.align		4
        /*000c*/ 	.byte	0x03, 0x1b
        /*000e*/ 	.short	0x00ff


	//----- nvinfo : EIATTR_MERCURY_ISA_VERSION
	.align		4
        /*0010*/ 	.byte	0x03, 0x5f
        /*0012*/ 	.short	0x0101


	//----- nvinfo : EIATTR_VRC_CTA_INIT_COUNT
	.align		4
        /*0014*/ 	.byte	0x02, 0x4a
	.zero		1
	.zero		1


	//----- nvinfo : EIATTR_EXIT_INSTR_OFFSETS
	.align		4
        /*0018*/ 	.byte	0x04, 0x1c
        /*001a*/ 	.short	(.L_27 - .L_26)


	//   ....[0]....
.L_26:
        /*001c*/ 	.word	0x00000010


	//----- nvinfo : EIATTR_SW_WAR
	.align		4
.L_27:
        /*0020*/ 	.byte	0x04, 0x36
        /*0022*/ 	.short	(.L_29 - .L_28)
.L_28:
        /*0024*/ 	.word	0x00000008
.L_29:


//--------------------- .nv.info._Z11wmma_kernelP6__halfS0_Pf --------------------------
	.section	.nv.info._Z11wmma_kernelP6__halfS0_Pf,"",@"SHT_CUDA_INFO"
	.sectionflags	@""
	.align	4


	//----- nvinfo : EIATTR_CUDA_API_VERSION
	.align		4
        /*0000*/ 	.byte	0x04, 0x37
        /*0002*/ 	.short	(.L_31 - .L_30)
.L_30:
        /*0004*/ 	.word	0x00000082


	//----- nvinfo : EIATTR_KPARAM_INFO
	.align		4
.L_31:
        /*0008*/ 	.byte	0x04, 0x17
        /*000a*/ 	.short	(.L_33 - .L_32)
.L_32:
        /*000c*/ 	.word	0x00000000
        /*0010*/ 	.short	0x0002
        /*0012*/ 	.short	0x0010
        /*0014*/ 	.byte	0x00, 0xf5, 0x21, 0x00


	//----- nvinfo : EIATTR_KPARAM_INFO
	.align		4
.L_33:
        /*0018*/ 	.byte	0x04, 0x17
        /*001a*/ 	.short	(.L_35 - .L_34)
.L_34:
        /*001c*/ 	.word	0x00000000
        /*0020*/ 	.short	0x0001
        /*0022*/ 	.short	0x0008
        /*0024*/ 	.byte	0x00, 0xf5, 0x21, 0x00


	//----- nvinfo : EIATTR_KPARAM_INFO
	.align		4
.L_35:
        /*0028*/ 	.byte	0x04, 0x17
        /*002a*/ 	.short	(.L_37 - .L_36)
.L_36:
        /*002c*/ 	.word	0x00000000
        /*0030*/ 	.short	0x0000
        /*0032*/ 	.short	0x0000
        /*0034*/ 	.byte	0x00, 0xf5, 0x21, 0x00


	//----- nvinfo : EIATTR_SPARSE_MMA_MASK
	.align		4
.L_37:
        /*0038*/ 	.byte	0x03, 0x50
        /*003a*/ 	.short	0x0000


	//----- nvinfo : EIATTR_WMMA_USED
	.align		4
        /*003c*/ 	.byte	0x01, 0x2b
	.zero		2


	//----- nvinfo : EIATTR_MAXREG_COUNT
	.align		4
        /*0040*/ 	.byte	0x03, 0x1b
        /*0042*/ 	.short	0x00ff


	//----- nvinfo : EIATTR_MERCURY_ISA_VERSION
	.align		4
        /*0044*/ 	.byte	0x03, 0x5f
        /*0046*/ 	.short	0x0101


	//----- nvinfo : EIATTR_VRC_CTA_INIT_COUNT
	.align		4
        /*0048*/ 	.byte	0x02, 0x4a
	.zero		1
	.zero		1


	//----- nvinfo : EIATTR_EXIT_INSTR_OFFSETS
	.align		4
        /*004c*/ 	.byte	0x04, 0x1c
        /*004e*/ 	.short	(.L_39 - .L_38)


	//   ....[0]....
.L_38:
        /*0050*/ 	.word	0x00000250


	//----- nvinfo : EIATTR_CBANK_PARAM_SIZE
	.align		4
.L_39:
        /*0054*/ 	.byte	0x03, 0x19
        /*0056*/ 	.short	0x0018


	//----- nvinfo : EIATTR_PARAM_CBANK
	.align		4
        /*0058*/ 	.byte	0x04, 0x0a
        /*005a*/ 	.short	(.L_41 - .L_40)
	.align		4
.L_40:
        /*005c*/ 	.word	index@(.nv.constant0._Z11wmma_kernelP6__halfS0_Pf)
        /*0060*/ 	.short	0x0380
        /*0062*/ 	.short	0x0018


	//----- nvinfo : EIATTR_SW_WAR
	.align		4
.L_41:
        /*0064*/ 	.byte	0x04, 0x36
        /*0066*/ 	.short	(.L_43 - .L_42)
.L_42:
        /*0068*/ 	.word	0x00000008
.L_43:


//--------------------- .nv.info._Z16matrixMultiplyV2PfS_S_S_ff --------------------------
	.section	.nv.info._Z16matrixMultiplyV2PfS_S_S_ff,"",@"SHT_CUDA_INFO"
	.sectionflags	@""
	.align	4


	//----- nvinfo : EIATTR_CUDA_API_VERSION
	.align		4
        /*0000*/ 	.byte	0x04, 0x37
        /*0002*/ 	.short	(.L_45 - .L_44)
.L_44:
        /*0004*/ 	.word	0x00000082


	//----- nvinfo : EIATTR_KPARAM_INFO
	.align		4
.L_45:
        /*0008*/ 	.byte	0x04, 0x17
        /*000a*/ 	.short	(.L_47 - .L_46)
.L_46:
        /*000c*/ 	.word	0x00000000
        /*0010*/ 	.short	0x0005
        /*0012*/ 	.short	0x0024
        /*0014*/ 	.byte	0x00, 0xf0, 0x11, 0x00


	//----- nvinfo : EIATTR_KPARAM_INFO
	.align		4
.L_47:
        /*0018*/ 	.byte	0x04, 0x17
        /*001a*/ 	.short	(.L_49 - .L_48)
.L_48:
        /*001c*/ 	.word	0x00000000
        /*0020*/ 	.short	0x0004
        /*0022*/ 	.short	0x0020
        /*0024*/ 	.byte	0x00, 0xf0, 0x11, 0x00


	//----- nvinfo : EIATTR_KPARAM_INFO
	.align		4
.L_49:
        /*0028*/ 	.byte	0x04, 0x17
        /*002a*/ 	.short	(.L_51 - .L_50)
.L_50:
        /*002c*/ 	.word	0x00000000
        /*0030*/ 	.short	0x0003
        /*0032*/ 	.short	0x0018
        /*0034*/ 	.byte	0x00, 0xf5, 0x21, 0x00


	//----- nvinfo : EIATTR_KPARAM_INFO
	.align		4
.L_51:
        /*0038*/ 	.byte	0x04, 0x17
        /*003a*/ 	.short	(.L_53 - .L_52)
.L_52:
        /*003c*/ 	.word	0x00000000
        /*0040*/ 	.short	0x0002
        /*0042*/ 	.short	0x0010
        /*0044*/ 	.byte	0x00, 0xf5, 0x21, 0x00


	//----- nvinfo : EIATTR_KPARAM_INFO
	.align		4
.L_53:
        /*0048*/ 	.byte	0x04, 0x17
        /*004a*/ 	.short	(.L_55 - .L_54)
.L_54:
        /*004c*/ 	.word	0x00000000
        /*0050*/ 	.short	0x0001
        /*0052*/ 	.short	0x0008
        /*0054*/ 	.byte	0x00, 0xf5, 0x21, 0x00


	//----- nvinfo : EIATTR_KPARAM_INFO
	.align		4
.L_55:
        /*0058*/ 	.byte	0x04, 0x17
        /*005a*/ 	.short	(.L_57 - .L_56)
.L_56:
        /*005c*/ 	.word	0x00000000
        /*0060*/ 	.short	0x0000
        /*0062*/ 	.short	0x0000
        /*0064*/ 	.byte	0x00, 0xf5, 0x21, 0x00


	//----- nvinfo : EIATTR_SPARSE_MMA_MASK
	.align		4
.L_57:
        /*0068*/ 	.byte	0x03, 0x50
        /*006a*/ 	.short	0x0000


	//----- nvinfo : EIATTR_MAXREG_COUNT
	.align		4
        /*006c*/ 	.byte	0x03, 0x1b
        /*006e*/ 	.short	0x00ff


	//----- nvinfo : EIATTR_MERCURY_ISA_VERSION
	.align		4
        /*0070*/ 	.byte	0x03, 0x5f
        /*0072*/ 	.short	0x0101


	//----- nvinfo : EIATTR_VRC_CTA_INIT_COUNT
	.align		4
        /*0074*/ 	.byte	0x02, 0x4a
	.zero		1
	.zero		1


	//----- nvinfo : EIATTR_EXIT_INSTR_OFFSETS
	.align		4
        /*0078*/ 	.byte	0x04, 0x1c
        /*007a*/ 	.short	(.L_59 - .L_58)


	//   ....[0]....
.L_58:
        /*007c*/ 	.word	0x000000b0


	//   ....[1]....
        /*0080*/ 	.word	0x00000fd0


	//----- nvinfo : EIATTR_CBANK_PARAM_SIZE
	.align		4
.L_59:
        /*0084*/ 	.byte	0x03, 0x19
        /*0086*/ 	.short	0x0028


	//----- nvinfo : EIATTR_PARAM_CBANK
	.align		4
        /*0088*/ 	.byte	0x04, 0x0a
        /*008a*/ 	.short	(.L_61 - .L_60)
	.align		4
.L_60:
        /*008c*/ 	.word	index@(.nv.constant0._Z16matrixMultiplyV2PfS_S_S_ff)
        /*0090*/ 	.short	0x0380
        /*0092*/ 	.short	0x0028


	//----- nvinfo : EIATTR_SW_WAR
	.align		4
.L_61:
        /*0094*/ 	.byte	0x04, 0x36
        /*0096*/ 	.short	(.L_63 - .L_62)
.L_62:
        /*0098*/ 	.word	0x00000008
.L_63:


//--------------------- .nv.info._Z16matrixMultiplyV1PfS_S_S_ff --------------------------
	.section	.nv.info._Z16matrixMultiplyV1PfS_S_S_ff,"",@"SHT_CUDA_INFO"
	.sectionflags	@""
	.align	4


	//----- nvinfo : EIATTR_CUDA_API_VERSION
	.align		4
        /*0000*/ 	.byte	0x04, 0x37
        /*0002*/ 	.short	(.L_65 - .L_64)
.L_64:
        /*0004*/ 	.word	0x00000082


	//----- nvinfo : EIATTR_KPARAM_INFO
	.align		4
.L_65:
        /*0008*/ 	.byte	0x04, 0x17
        /*000a*/ 	.short	(.L_67 - .L_66)
.L_66:
        /*000c*/ 	.word	0x00000000
        /*0010*/ 	.short	0x0005
        /*0012*/ 	.short	0x0024
        /*0014*/ 	.byte	0x00, 0xf0, 0x11, 0x00


	//----- nvinfo : EIATTR_KPARAM_INFO
	.align		4
.L_67:
        /*0018*/ 	.byte	0x04, 0x17
        /*001a*/ 	.short	(.L_69 - .L_68)
.L_68:
        /*001c*/ 	.word	0x00000000
        /*0020*/ 	.short	0x0004
        /*0022*/ 	.short	0x0020
        /*0024*/ 	.byte	0x00, 0xf0, 0x11, 0x00


	//----- nvinfo : EIATTR_KPARAM_INFO
	.align		4
.L_69:
        /*0028*/ 	.byte	0x04, 0x17
        /*002a*/ 	.short	(.L_71 - .L_70)
.L_70:
        /*002c*/ 	.word	0x00000000
        /*0030*/ 	.short	0x0003
        /*0032*/ 	.short	0x0018
        /*0034*/ 	.byte	0x00, 0xf5, 0x21, 0x00


	//----- nvinfo : EIATTR_KPARAM_INFO
	.align		4
.L_71:
        /*0038*/ 	.byte	0x04, 0x17
        /*003a*/ 	.short	(.L_73 - .L_72)
.L_72:
        /*003c*/ 	.word	0x00000000
        /*0040*/ 	.short	0x0002
        /*0042*/ 	.short	0x0010
        /*0044*/ 	.byte	0x00, 0xf5, 0x21, 0x00


	//----- nvinfo : EIATTR_KPARAM_INFO
	.align		4
.L_73:
        /*0048*/ 	.byte	0x04, 0x17
        /*004a*/ 	.short	(.L_75 - .L_74)
.L_74:
        /*004c*/ 	.word	0x00000000
        /*0050*/ 	.short	0x0001
        /*0052*/ 	.short	0x0008
        /*0054*/ 	.byte	0x00, 0xf5, 0x21, 0x00


	//----- nvinfo : EIATTR_KPARAM_INFO
	.align		4
.L_75:
        /*0058*/ 	.byte	0x04, 0x17
        /*005a*/ 	.short	(.L_77 - .L_76)
.L_76:
        /*005c*/ 	.word	0x00000000
        /*0060*/ 	.short	0x0000
        /*0062*/ 	.short	0x0000
        /*0064*/ 	.byte	0x00, 0xf5, 0x21, 0x00


	//----- nvinfo : EIATTR_SPARSE_MMA_MASK
	.align		4
.L_77:
        /*0068*/ 	.byte	0x03, 0x50
        /*006a*/ 	.short	0x0000


	//----- nvinfo : EIATTR_MAXREG_COUNT
	.align		4
        /*006c*/ 	.byte	0x03, 0x1b
        /*006e*/ 	.short	0x00ff


	//----- nvinfo : EIATTR_MERCURY_ISA_VERSION
	.align		4
        /*0070*/ 	.byte	0x03, 0x5f
        /*0072*/ 	.short	0x0101


	//----- nvinfo : EIATTR_VRC_CTA_INIT_COUNT
	.align		4
        /*0074*/ 	.byte	0x02, 0x4a
	.zero		1
	.zero		1


	//----- nvinfo : EIATTR_EXIT_INSTR_OFFSETS
	.align		4
        /*0078*/ 	.byte	0x04, 0x1c
        /*007a*/ 	.short	(.L_79 - .L_78)


	//   ....[0]....
.L_78:
        /*007c*/ 	.word	0x000000b0


	//   ....[1]....
        /*0080*/ 	.word	0x000010a0


	//----- nvinfo : EIATTR_CBANK_PARAM_SIZE
	.align		4
.L_79:
        /*0084*/ 	.byte	0x03, 0x19
        /*0086*/ 	.short	0x0028


	//----- nvinfo : EIATTR_PARAM_CBANK
	.align		4
        /*0088*/ 	.byte	0x04, 0x0a
        /*008a*/ 	.short	(.L_81 - .L_80)
	.align		4
.L_80:
        /*008c*/ 	.word	index@(.nv.constant0._Z16matrixMultiplyV1PfS_S_S_ff)
        /*0090*/ 	.short	0x0380
        /*0092*/ 	.short	0x0028


	//----- nvinfo : EIATTR_SW_WAR
	.align		4
.L_81:
        /*0094*/ 	.byte	0x04, 0x36
        /*0096*/ 	.short	(.L_83 - .L_82)
.L_82:
        /*0098*/ 	.word	0x00000008
.L_83:


//--------------------- .nv.callgraph             --------------------------
	.section	.nv.callgraph,"",@"SHT_CUDA_CALLGRAPH"
	.align	4
	.sectionentsize	8
	.align		4
        /*0000*/ 	.word	0x00000000
	.align		4
        /*0004*/ 	.word	0xffffffff
	.align		4
        /*0008*/ 	.word	0x00000000
	.align		4
        /*000c*/ 	.word	0xfffffffe
	.align		4
        /*0010*/ 	.word	0x00000000
	.align		4
        /*0014*/ 	.word	0xfffffffd
	.align		4
        /*0018*/ 	.word	0x00000000
	.align		4
        /*001c*/ 	.word	0xfffffffc


//--------------------- .text._Z15doNothingKernelv --------------------------
	.section	.text._Z15doNothingKernelv,"ax",@progbits
	.align	128
        .global         _Z15doNothingKernelv
        .type           _Z15doNothingKernelv,@function
        .size           _Z15doNothingKernelv,(.L_x_6 - _Z15doNothingKernelv)
        .other          _Z15doNothingKernelv,@"STO_CUDA_ENTRY STV_DEFAULT"
_Z15doNothingKernelv:
.text._Z15doNothingKernelv:
[----:B------:R-:W-:Y:S01]  /*0000*/  LDC R1, c[0x0][0x37c] ;  /* 0x0000df00ff017b82 */ /* 0x000fe20000000800 */
[----:B------:R-:W-:Y:S05]  /*0010*/  EXIT ;  /* 0x000000000000794d */ /* 0x000fea0003800000 */
.L_x_0:
[----:B------:R-:W-:-:S00]  /*0020*/  BRA `(.L_x_0) ;  /* 0xfffffffc00fc7947 */ /* 0x000fc0000383ffff */
[----:B------:R-:W-:-:S00]  /*0030*/  NOP ;  /* 0x0000000000007918 */ /* 0x000fc00000000000 */
        /* <DEDUP_REMOVED lines=12> */
.L_x_6:


//--------------------- .text._Z11wmma_kernelP6__halfS0_Pf --------------------------
	.section	.text._Z11wmma_kernelP6__halfS0_Pf,"ax",@progbits
	.align	128
        .global         _Z11wmma_kernelP6__halfS0_Pf
        .type           _Z11wmma_kernelP6__halfS0_Pf,@function
        .size           _Z11wmma_kernelP6__halfS0_Pf,(.L_x_7 - _Z11wmma_kernelP6__halfS0_Pf)
        .other          _Z11wmma_kernelP6__halfS0_Pf,@"STO_CUDA_ENTRY STV_DEFAULT"
_Z11wmma_kernelP6__halfS0_Pf:
.text._Z11wmma_kernelP6__halfS0_Pf:
[----:B------:R-:W-:Y:S01]  /*0000*/  LDC R1, c[0x0][0x37c] ;  /* 0x0000df00ff017b82 */ /* 0x000fe20000000800 */
[----:B------:R-:W0:Y:S01]  /*0010*/  S2R R5, SR_LANEID ;  /* 0x0000000000057919 */ /* 0x000e220000000000 */
[----:B------:R-:W1:Y:S01]  /*0020*/  LDCU.128 UR8, c[0x0][0x380] ;  /* 0x00007000ff0877ac */ /* 0x000e620008000c00 */
[----:B------:R-:W-:Y:S01]  /*0030*/  IMAD.MOV.U32 R3, RZ, RZ, RZ ;  /* 0x000000ffff037224 */ /* 0x000fe200078e00ff */
[----:B------:R-:W2:Y:S01]  /*0040*/  LDCU.64 UR4, c[0x0][0x358] ;  /* 0x00006b00ff0477ac */ /* 0x000ea20008000a00 */
[----:B------:R-:W3:Y:S01]  /*0050*/  LDCU.64 UR6, c[0x0][0x390] ;  /* 0x00007200ff0677ac */ /* 0x000ee20008000a00 */
[----:B0-----:R-:W-:Y:S02]  /*0060*/  LOP3.LUT R2, R5, 0x3, RZ, 0xc0, !PT ;  /* 0x0000000305027812 */ /* 0x001fe400078ec0ff */
[----:B------:R-:W-:-:S05]  /*0070*/  SHF.R.U32.HI R5, RZ, 0x2, R5 ;  /* 0x00000002ff057819 */ /* 0x000fca0000011605 */
[----:B------:R-:W-:-:S03]  /*0080*/  IMAD.WIDE.U32 R2, R5, 0x8, R2 ;  /* 0x0000000805027825 */ /* 0x000fc600078e0002 */
[C---:B-1----:R-:W-:Y:S02]  /*0090*/  LEA R8, P0, R2.reuse, UR8, 0x2 ;  /* 0x0000000802087c11 */ /* 0x042fe4000f8010ff */
[C---:B------:R-:W-:Y:S02]  /*00a0*/  LEA R10, P1, R2.reuse, UR10, 0x2 ;  /* 0x0000000a020a7c11 */ /* 0x040fe4000f8210ff */
[C-C-:B------:R-:W-:Y:S02]  /*00b0*/  LEA.HI.X R9, R2.reuse, UR9, R3.reuse, 0x2, P0 ;  /* 0x0000000902097c11 */ /* 0x140fe400080f1403 */
[----:B------:R-:W-:-:S03]  /*00c0*/  LEA.HI.X R11, R2, UR11, R3, 0x2, P1 ;  /* 0x0000000b020b7c11 */ /* 0x000fc600088f1403 */
[----:B--2---:R-:W2:Y:S04]  /*00d0*/  LDG.E R0, desc[UR4][R8.64] ;  /* 0x0000000408007981 */ /* 0x004ea8000c1e1900 */
[----:B------:R-:W4:Y:S04]  /*00e0*/  LDG.E R13, desc[UR4][R10.64] ;  /* 0x000000040a0d7981 */ /* 0x000f28000c1e1900 */
[----:B------:R-:W5:Y:S04]  /*00f0*/  LDG.E R14, desc[UR4][R10.64+0x100] ;  /* 0x000100040a0e7981 */ /* 0x000f68000c1e1900 */
[----:B------:R-:W3:Y:S04]  /*0100*/  LDG.E R12, desc[UR4][R8.64+0x10] ;  /* 0x00001004080c7981 */ /* 0x000ee8000c1e1900 */
[----:B------:R-:W3:Y:S04]  /*0110*/  LDG.E R6, desc[UR4][R8.64+0x100] ;  /* 0x0001000408067981 */ /* 0x000ee8000c1e1900 */
[----:B------:R-:W3:Y:S04]  /*0120*/  LDG.E R7, desc[UR4][R8.64+0x110] ;  /* 0x0001100408077981 */ /* 0x000ee8000c1e1900 */
[----:B------:R-:W3:Y:S04]  /*0130*/  LDG.E R15, desc[UR4][R10.64+0x10] ;  /* 0x000010040a0f7981 */ /* 0x000ee8000c1e1900 */
[----:B------:R-:W3:Y:S04]  /*0140*/  LDG.E R16, desc[UR4][R10.64+0x110] ;  /* 0x000110040a107981 */ /* 0x000ee8000c1e1900 */
[----:B--2---:R-:W-:Y:S04]  /*0150*/  MOVM.16.MT88 R4, R0 ;  /* 0x000000000004723a */ /* 0x004fe80000000000 */
[----:B----4-:R-:W-:Y:S04]  /*0160*/  MOVM.16.MT88 R18, R13 ;  /* 0x000000000d12723a */ /* 0x010fe80000000000 */
[----:B-----5:R-:W-:Y:S04]  /*0170*/  MOVM.16.MT88 R19, R14 ;  /* 0x000000000e13723a */ /* 0x020fe80000000000 */
[----:B---3--:R-:W-:Y:S04]  /*0180*/  MOVM.16.MT88 R5, R12 ;  /* 0x000000000c05723a */ /* 0x008fe80000000000 */
[----:B------:R-:W-:Y:S04]  /*0190*/  MOVM.16.MT88 R6, R6 ;  /* 0x000000000606723a */ /* 0x000fe80000000000 */
[----:B------:R-:W0:Y:S04]  /*01a0*/  MOVM.16.MT88 R7, R7 ;  /* 0x000000000707723a */ /* 0x000e280000000000 */
[----:B------:R-:W-:Y:S04]  /*01b0*/  MOVM.16.MT88 R20, R15 ;  /* 0x000000000f14723a */ /* 0x000fe80000000000 */
[----:B------:R-:W1:Y:S01]  /*01c0*/  MOVM.16.MT88 R21, R16 ;  /* 0x000000001015723a */ /* 0x000e620000000000 */
[C---:B0-----:R-:W-:Y:S08]  /*01d0*/  HMMA.16816.F32 R24, R4.reuse, R18, RZ ;  /* 0x000000120418723c */ /* 0x041ff000000018ff */
[----:B-1----:R-:W-:Y:S01]  /*01e0*/  HMMA.16816.F32 R20, R4, R20, RZ ;  /* 0x000000140414723c */ /* 0x002fe200000018ff */
[----:B------:R-:W-:-:S04]  /*01f0*/  LEA R4, P0, R2, UR6, 0x3 ;  /* 0x0000000602047c11 */ /* 0x000fc8000f8018ff */
[----:B------:R-:W-:-:S06]  /*0200*/  LEA.HI.X R5, R2, UR7, R3, 0x3, P0 ;  /* 0x0000000702057c11 */ /* 0x000fcc00080f1c03 */
[----:B------:R-:W-:Y:S04]  /*0210*/  STG.E.64 desc[UR4][R4.64], R24 ;  /* 0x0000001804007986 */ /* 0x000fe8000c101b04 */
[----:B------:R-:W-:Y:S04]  /*0220*/  STG.E.64 desc[UR4][R4.64+0x200], R26 ;  /* 0x0002001a04007986 */ /* 0x000fe8000c101b04 */
[----:B------:R-:W-:Y:S04]  /*0230*/  STG.E.64 desc[UR4][R4.64+0x20], R20 ;  /* 0x0000201404007986 */ /* 0x000fe8000c101b04 */
[----:B------:R-:W-:Y:S01]  /*0240*/  STG.E.64 desc[UR4][R4.64+0x220], R22 ;  /* 0x0002201604007986 */ /* 0x000fe2000c101b04 */
[----:B------:R-:W-:Y:S05]  /*0250*/  EXIT ;  /* 0x000000000000794d */ /* 0x000fea0003800000 */
.L_x_1:
        /* <DEDUP_REMOVED lines=10> */
.L_x_7:


//--------------------- .text._Z16matrixMultiplyV2PfS_S_S_ff --------------------------
	.section	.text._Z16matrixMultiplyV2PfS_S_S_ff,"ax",@progbits
	.align	128
        .global         _Z16matrixMultiplyV2PfS_S_S_ff
        .type           _Z16matrixMultiplyV2PfS_S_S_ff,@function
        .size           _Z16matrixMultiplyV2PfS_S_S_ff,(.L_x_8 - _Z16matrixMultiplyV2PfS_S_S_ff)
        .other          _Z16matrixMultiplyV2PfS_S_S_ff,@"STO_CUDA_ENTRY STV_DEFAULT"
_Z16matrixMultiplyV2PfS_S_S_ff:
.text._Z16matrixMultiplyV2PfS_S_S_ff:
[----:B------:R-:W-:Y:S01]  /*0000*/  LDC R1, c[0x0][0x37c] ;  /* 0x0000df00ff017b82 */ /* 0x000fe20000000800 */
[----:B------:R-:W0:Y:S07]  /*0010*/  S2R R0, SR_TID.X ;  /* 0x0000000000007919 */ /* 0x000e2e0000002100 */
[----:B------:R-:W1:Y:S01]  /*0020*/  LDC R12, c[0x0][0x364] ;  /* 0x0000d900ff0c7b82 */ /* 0x000e620000000800 */
[----:B------:R-:W1:Y:S07]  /*0030*/  S2R R3, SR_TID.Y ;  /* 0x0000000000037919 */ /* 0x000e6e0000002200 */
[----:B------:R-:W0:Y:S08]  /*0040*/  S2UR UR5, SR_CTAID.X ;  /* 0x00000000000579c3 */ /* 0x000e300000002500 */
[----:B------:R-:W0:Y:S08]  /*0050*/  LDC R13, c[0x0][0x360] ;  /* 0x0000d800ff0d7b82 */ /* 0x000e300000000800 */
[----:B------:R-:W1:Y:S01]  /*0060*/  S2UR UR4, SR_CTAID.Y ;  /* 0x00000000000479c3 */ /* 0x000e620000002600 */
[----:B0-----:R-:W-:-:S05]  /*0070*/  IMAD R13, R13, UR5, R0 ;  /* 0x000000050d0d7c24 */ /* 0x001fca000f8e0200 */
[----:B------:R-:W-:Y:S01]  /*0080*/  ISETP.GT.AND P0, PT, R13, 0x200, PT ;  /* 0x000002000d00780c */ /* 0x000fe20003f04270 */
[----:B-1----:R-:W-:-:S05]  /*0090*/  IMAD R12, R12, UR4, R3 ;  /* 0x000000040c0c7c24 */ /* 0x002fca000f8e0203 */
[----:B------:R-:W-:-:S13]  /*00a0*/  ISETP.GT.U32.OR P0, PT, R12, 0x1ff, P0 ;  /* 0x000001ff0c00780c */ /* 0x000fda0000704470 */
[----:B------:R-:W-:Y:S05]  /*00b0*/  @P0 EXIT ;  /* 0x000000000000094d */ /* 0x000fea0003800000 */
[----:B------:R-:W0:Y:S01]  /*00c0*/  LDC.64 R4, c[0x0][0x380] ;  /* 0x0000e000ff047b82 */ /* 0x000e220000000a00 */
[----:B------:R-:W1:Y:S01]  /*00d0*/  LDCU.64 UR6, c[0x0][0x358] ;  /* 0x00006b00ff0677ac */ /* 0x000e620008000a00 */
[----:B------:R-:W-:Y:S01]  /*00e0*/  IMAD R7, R12, 0x202, RZ ;  /* 0x000002020c077824 */ /* 0x000fe200078e02ff */
[----:B------:R-:W-:-:S05]  /*00f0*/  IADD3 R25, PT, PT, R13, 0x402, RZ ;  /* 0x000004020d197810 */ /* 0x000fca0007ffe0ff */
[----:B------:R-:W2:Y:S01]  /*0100*/  LDC.64 R2, c[0x0][0x388] ;  /* 0x0000e200ff027b82 */ /* 0x000ea20000000a00 */
[----:B------:R-:W-:Y:S01]  /*0110*/  IADD3 R9, PT, PT, R13, 0x804, RZ ;  /* 0x000008040d097810 */ /* 0x000fe20007ffe0ff */
[----:B0-----:R-:W-:-:S05]  /*0120*/  IMAD.WIDE.U32 R4, R7, 0x4, R4 ;  /* 0x0000000407047825 */ /* 0x001fca00078e0004 */
[----:B-1----:R-:W3:Y:S01]  /*0130*/  LDG.E R0, desc[UR6][R4.64] ;  /* 0x0000000604007981 */ /* 0x002ee2000c1e1900 */
[----:B--2---:R-:W-:-:S03]  /*0140*/  IMAD.WIDE R6, R13, 0x4, R2 ;  /* 0x000000040d067825 */ /* 0x004fc600078e0202 */
[----:B------:R-:W2:Y:S04]  /*0150*/  LDG.E R19, desc[UR6][R4.64+0x4] ;  /* 0x0000040604137981 */ /* 0x000ea8000c1e1900 */
[----:B------:R-:W3:Y:S01]  /*0160*/  LDG.E R11, desc[UR6][R6.64] ;  /* 0x00000006060b7981 */ /* 0x000ee2000c1e1900 */
[----:B------:R-:W-:-:S03]  /*0170*/  IMAD.WIDE R24, R25, 0x4, R2 ;  /* 0x0000000419187825 */ /* 0x000fc600078e0202 */
[----:B------:R0:W2:Y:S01]  /*0180*/  LDG.E R10, desc[UR6][R6.64+0x804] ;  /* 0x00080406060a7981 */ /* 0x0000a2000c1e1900 */
[----:B------:R-:W-:-:S03]  /*0190*/  IMAD.WIDE R8, R9, 0x4, R2 ;  /* 0x0000000409087825 */ /* 0x000fc600078e0202 */
[----:B------:R-:W4:Y:S04]  /*01a0*/  LDG.E R14, desc[UR6][R4.64+0x8] ;  /* 0x00000806040e7981 */ /* 0x000f28000c1e1900 */
[----:B------:R-:W4:Y:S01]  /*01b0*/  LDG.E R15, desc[UR6][R24.64] ;  /* 0x00000006180f7981 */ /* 0x000f22000c1e1900 */
[----:B------:R-:W-:-:S03]  /*01c0*/  IADD3 R21, PT, PT, R13, 0xc06, RZ ;  /* 0x00000c060d157810 */ /* 0x000fc60007ffe0ff */
[----:B------:R-:W5:Y:S04]  /*01d0*/  LDG.E R18, desc[UR6][R24.64+0x804] ;  /* 0x0008040618127981 */ /* 0x000f68000c1e1900 */
[----:B------:R-:W5:Y:S01]  /*01e0*/  LDG.E R23, desc[UR6][R4.64+0xc] ;  /* 0x00000c0604177981 */ /* 0x000f62000c1e1900 */
[----:B0-----:R-:W-:-:S03]  /*01f0*/  IMAD.WIDE R6, R21, 0x4, R2 ;  /* 0x0000000415067825 */ /* 0x001fc600078e0202 */
[----:B------:R-:W5:Y:S04]  /*0200*/  LDG.E R16, desc[UR6][R4.64+0x10] ;  /* 0x0000100604107981 */ /* 0x000f68000c1e1900 */
[----:B------:R-:W5:Y:S04]  /*0210*/  LDG.E R17, desc[UR6][R8.64] ;  /* 0x0000000608117981 */ /* 0x000f68000c1e1900 */
[----:B------:R0:W5:Y:S04]  /*0220*/  LDG.E R22, desc[UR6][R8.64+0x804] ;  /* 0x0008040608167981 */ /* 0x000168000c1e1900 */
[----:B------:R-:W5:Y:S04]  /*0230*/  LDG.E R26, desc[UR6][R4.64+0x14] ;  /* 0x00001406041a7981 */ /* 0x000f68000c1e1900 */
[----:B------:R-:W5:Y:S04]  /*0240*/  LDG.E R20, desc[UR6][R4.64+0x18] ;  /* 0x0000180604147981 */ /* 0x000f68000c1e1900 */
[----:B------:R-:W5:Y:S04]  /*0250*/  LDG.E R21, desc[UR6][R6.64] ;  /* 0x0000000606157981 */ /* 0x000f68000c1e1900 */
[----:B------:R-:W5:Y:S04]  /*0260*/  LDG.E R24, desc[UR6][R6.64+0x804] ;  /* 0x0008040606187981 */ /* 0x000f68000c1e1900 */
[----:B------:R-:W5:Y:S01]  /*0270*/  LDG.E R25, desc[UR6][R4.64+0x1c] ;  /* 0x00001c0604197981 */ /* 0x000f62000c1e1900 */
[----:B0-----:R-:W-:Y:S01]  /*0280*/  IADD3 R9, P0, PT, R4, 0x24, RZ ;  /* 0x0000002404097810 */ /* 0x001fe20007f1e0ff */
[----:B------:R-:W-:Y:S01]  /*0290*/  UMOV UR4, 0x8 ;  /* 0x0000000800047882 */ /* 0x000fe20000000000 */
[----:B---3--:R-:W-:-:S04]  /*02a0*/  FFMA R0, R0, R11, RZ ;  /* 0x0000000b00007223 */ /* 0x008fc800000000ff */
[----:B--2---:R-:W-:-:S04]  /*02b0*/  FFMA R19, R19, R10, R0 ;  /* 0x0000000a13137223 */ /* 0x004fc80000000000 */
[----:B----4-:R-:W-:-:S04]  /*02c0*/  FFMA R14, R14, R15, R19 ;  /* 0x0000000f0e0e7223 */ /* 0x010fc80000000013 */
[----:B-----5:R-:W-:-:S04]  /*02d0*/  FFMA R23, R23, R18, R14 ;  /* 0x0000001217177223 */ /* 0x020fc8000000000e */
[----:B------:R-:W-:-:S04]  /*02e0*/  FFMA R17, R16, R17, R23 ;  /* 0x0000001110117223 */ /* 0x000fc80000000017 */
[----:B------:R-:W-:Y:S01]  /*02f0*/  FFMA R17, R26, R22, R17 ;  /* 0x000000161a117223 */ /* 0x000fe20000000011 */
[----:B------:R-:W-:Y:S02]  /*0300*/  IADD3.X R0, PT, PT, RZ, R5, RZ, P0, !PT ;  /* 0x00000005ff007210 */ /* 0x000fe400007fe4ff */
[----:B------:R-:W-:Y:S01]  /*0310*/  IADD3 R15, PT, PT, R13, 0x1008, RZ ;  /* 0x000010080d0f7810 */ /* 0x000fe20007ffe0ff */
[----:B------:R-:W-:-:S04]  /*0320*/  FFMA R20, R20, R21, R17 ;  /* 0x0000001514147223 */ /* 0x000fc80000000011 */
[----:B------:R-:W-:-:S07]  /*0330*/  FFMA R8, R25, R24, R20 ;  /* 0x0000001819087223 */ /* 0x000fce0000000014 */
.L_x_2:
[C---:B------:R-:W-:Y:S01]  /*0340*/  IMAD.WIDE R6, R15.reuse, 0x4, R2 ;  /* 0x000000040f067825 */ /* 0x040fe200078e0202 */
[----:B------:R-:W-:Y:S02]  /*0350*/  MOV R4, R9 ;  /* 0x0000000900047202 */ /* 0x000fe40000000f00 */
[----:B------:R-:W-:Y:S02]  /*0360*/  MOV R5, R0 ;  /* 0x0000000000057202 */ /* 0x000fe40000000f00 */
[----:B------:R-:W2:Y:S04]  /*0370*/  LDG.E R24, desc[UR6][R6.64] ;  /* 0x0000000606187981 */ /* 0x000ea8000c1e1900 */
[----:B------:R-:W2:Y:S01]  /*0380*/  LDG.E R9, desc[UR6][R4.64+-0x4] ;  /* 0xfffffc0604097981 */ /* 0x000ea2000c1e1900 */
[----:B------:R-:W-:-:S03]  /*0390*/  IADD3 R27, PT, PT, R15, 0x402, RZ ;  /* 0x000004020f1b7810 */ /* 0x000fc60007ffe0ff */
[----:B------:R-:W3:Y:S02]  /*03a0*/  LDG.E R20, desc[UR6][R6.64+0x804] ;  /* 0x0008040606147981 */ /* 0x000ee4000c1e1900 */
[----:B------:R-:W-:Y:S02]  /*03b0*/  IMAD.WIDE R26, R27, 0x4, R2 ;  /* 0x000000041b1a7825 */ /* 0x000fe400078e0202 */
[----:B------:R-:W3:Y:S01]  /*03c0*/  LDG.E R23, desc[UR6][R4.64] ;  /* 0x0000000604177981 */ /* 0x000ee2000c1e1900 */
[----:B------:R-:W-:-:S03]  /*03d0*/  IADD3 R11, PT, PT, R15, 0x804, RZ ;  /* 0x000008040f0b7810 */ /* 0x000fc60007ffe0ff */
[----:B------:R-:W4:Y:S04]  /*03e0*/  LDG.E R22, desc[UR6][R4.64+0x4] ;  /* 0x0000040604167981 */ /* 0x000f28000c1e1900 */
[----:B------:R-:W4:Y:S01]  /*03f0*/  LDG.E R29, desc[UR6][R26.64] ;  /* 0x000000061a1d7981 */ /* 0x000f22000c1e1900 */
[----:B------:R-:W-:-:S03]  /*0400*/  IMAD.WIDE R10, R11, 0x4, R2 ;  /* 0x000000040b0a7825 */ /* 0x000fc600078e0202 */
[----:B------:R-:W5:Y:S04]  /*0410*/  LDG.E R14, desc[UR6][R4.64+0x8] ;  /* 0x00000806040e7981 */ /* 0x000f68000c1e1900 */
[----:B------:R-:W5:Y:S04]  /*0420*/  LDG.E R0, desc[UR6][R4.64+0xc] ;  /* 0x00000c0604007981 */ /* 0x000f68000c1e1900 */
[----:B------:R0:W5:Y:S04]  /*0430*/  LDG.E R27, desc[UR6][R26.64+0x804] ;  /* 0x000804061a1b7981 */ /* 0x000168000c1e1900 */
[----:B------:R-:W5:Y:S01]  /*0440*/  LDG.E R17, desc[UR6][R10.64] ;  /* 0x000000060a117981 */ /* 0x000f62000c1e1900 */
[----:B------:R-:W-:-:S03]  /*0450*/  IADD3 R19, PT, PT, R15, 0xc06, RZ ;  /* 0x00000c060f137810 */ /* 0x000fc60007ffe0ff */
[----:B------:R-:W5:Y:S02]  /*0460*/  LDG.E R6, desc[UR6][R10.64+0x804] ;  /* 0x000804060a067981 */ /* 0x000f64000c1e1900 */
[----:B------:R-:W-:Y:S02]  /*0470*/  IMAD.WIDE R18, R19, 0x4, R2 ;  /* 0x0000000413127825 */ /* 0x000fe400078e0202 */
[----:B------:R-:W5:Y:S01]  /*0480*/  LDG.E R7, desc[UR6][R4.64+0x10] ;  /* 0x0000100604077981 */ /* 0x000f62000c1e1900 */
[----:B0-----:R-:W-:-:S03]  /*0490*/  IADD3 R26, PT, PT, R15, 0x1008, RZ ;  /* 0x000010080f1a7810 */ /* 0x001fc60007ffe0ff */
[----:B------:R-:W5:Y:S04]  /*04a0*/  LDG.E R16, desc[UR6][R4.64+0x14] ;  /* 0x0000140604107981 */ /* 0x000f68000c1e1900 */
[----:B------:R-:W5:Y:S04]  /*04b0*/  LDG.E R25, desc[UR6][R18.64] ;  /* 0x0000000612197981 */ /* 0x000f68000c1e1900 */
[----:B------:R-:W5:Y:S04]  /*04c0*/  LDG.E R21, desc[UR6][R18.64+0x804] ;  /* 0x0008040612157981 */ /* 0x000f68000c1e1900 */
[----:B------:R-:W5:Y:S01]  /*04d0*/  LDG.E R11, desc[UR6][R4.64+0x1c] ;  /* 0x00001c06040b7981 */ /* 0x000f62000c1e1900 */
[----:B------:R-:W-:Y:S01]  /*04e0*/  IADD3 R28, PT, PT, R15, 0x140a, RZ ;  /* 0x0000140a0f1c7810 */ /* 0x000fe20007ffe0ff */
[----:B--2---:R-:W-:Y:S01]  /*04f0*/  FFMA R24, R9, R24, R8 ;  /* 0x0000001809187223 */ /* 0x004fe20000000008 */
[----:B------:R-:W-:-:S02]  /*0500*/  IMAD.WIDE R8, R26, 0x4, R2 ;  /* 0x000000041a087825 */ /* 0x000fc400078e0202 */
[----:B------:R-:W2:Y:S04]  /*0510*/  LDG.E R26, desc[UR6][R4.64+0x18] ;  /* 0x00001806041a7981 */ /* 0x000ea8000c1e1900 */
[----:B------:R-:W2:Y:S01]  /*0520*/  LDG.E R10, desc[UR6][R8.64] ;  /* 0x00000006080a7981 */ /* 0x000ea2000c1e1900 */
[----:B---3--:R-:W-:-:S03]  /*0530*/  FFMA R24, R23, R20, R24 ;  /* 0x0000001417187223 */ /* 0x008fc60000000018 */
[----:B------:R0:W3:Y:S04]  /*0540*/  LDG.E R20, desc[UR6][R8.64+0x804] ;  /* 0x0008040608147981 */ /* 0x0000e8000c1e1900 */
[----:B------:R-:W3:Y:S01]  /*0550*/  LDG.E R23, desc[UR6][R4.64+0x20] ;  /* 0x0000200604177981 */ /* 0x000ee2000c1e1900 */
[----:B----4-:R-:W-:Y:S01]  /*0560*/  FFMA R22, R22, R29, R24 ;  /* 0x0000001d16167223 */ /* 0x010fe20000000018 */
[----:B------:R-:W-:Y:S01]  /*0570*/  IMAD.WIDE R28, R28, 0x4, R2 ;  /* 0x000000041c1c7825 */ /* 0x000fe200078e0202 */
[----:B------:R-:W-:-:S04]  /*0580*/  IADD3 R24, PT, PT, R15, 0x180c, RZ ;  /* 0x0000180c0f187810 */ /* 0x000fc80007ffe0ff */
[----:B------:R-:W4:Y:S01]  /*0590*/  LDG.E R19, desc[UR6][R28.64+0x804] ;  /* 0x000804061c137981 */ /* 0x000f22000c1e1900 */
[----:B0-----:R-:W-:-:S04]  /*05a0*/  IMAD.WIDE R8, R24, 0x4, R2 ;  /* 0x0000000418087825 */ /* 0x001fc800078e0202 */
[----:B-----5:R-:W-:Y:S02]  /*05b0*/  FFMA R14, R14, R27, R22 ;  /* 0x0000001b0e0e7223 */ /* 0x020fe40000000016 */
[----:B------:R-:W5:Y:S04]  /*05c0*/  LDG.E R22, desc[UR6][R4.64+0x24] ;  /* 0x0000240604167981 */ /* 0x000f68000c1e1900 */
[----:B------:R0:W5:Y:S01]  /*05d0*/  LDG.E R27, desc[UR6][R28.64] ;  /* 0x000000061c1b7981 */ /* 0x000162000c1e1900 */
[----:B------:R-:W-:-:S03]  /*05e0*/  FFMA R18, R0, R17, R14 ;  /* 0x0000001100127223 */ /* 0x000fc6000000000e */
[----:B------:R-:W4:Y:S04]  /*05f0*/  LDG.E R0, desc[UR6][R4.64+0x28] ;  /* 0x0000280604007981 */ /* 0x000f28000c1e1900 */
[----:B------:R-:W4:Y:S04]  /*0600*/  LDG.E R14, desc[UR6][R4.64+0x2c] ;  /* 0x00002c06040e7981 */ /* 0x000f28000c1e1900 */
[----:B------:R-:W4:Y:S01]  /*0610*/  LDG.E R17, desc[UR6][R8.64] ;  /* 0x0000000608117981 */ /* 0x000f22000c1e1900 */
[----:B------:R-:W-:Y:S01]  /*0620*/  FFMA R7, R7, R6, R18 ;  /* 0x0000000607077223 */ /* 0x000fe20000000012 */
[----:B------:R-:W-:-:S02]  /*0630*/  IADD3 R24, PT, PT, R15, 0x1c0e, RZ ;  /* 0x00001c0e0f187810 */ /* 0x000fc40007ffe0ff */
[----:B------:R-:W4:Y:S01]  /*0640*/  LDG.E R6, desc[UR6][R8.64+0x804] ;  /* 0x0008040608067981 */ /* 0x000f22000c1e1900 */
[----:B0-----:R-:W-:Y:S02]  /*0650*/  FFMA R29, R16, R25, R7 ;  /* 0x00000019101d7223 */ /* 0x001fe40000000007 */
[----:B------:R-:W-:Y:S01]  /*0660*/  IMAD.WIDE R24, R24, 0x4, R2 ;  /* 0x0000000418187825 */ /* 0x000fe200078e0202 */
[----:B------:R-:W4:Y:S01]  /*0670*/  LDG.E R7, desc[UR6][R4.64+0x30] ;  /* 0x0000300604077981 */ /* 0x000f22000c1e1900 */
[----:B------:R-:W-:-:S03]  /*0680*/  IADD3 R28, PT, PT, R15, 0x2010, RZ ;  /* 0x000020100f1c7810 */ /* 0x000fc60007ffe0ff */
[----:B------:R-:W4:Y:S04]  /*0690*/  LDG.E R16, desc[UR6][R24.64] ;  /* 0x0000000618107981 */ /* 0x000f28000c1e1900 */
[----:B------:R0:W4:Y:S04]  /*06a0*/  LDG.E R18, desc[UR6][R24.64+0x804] ;  /* 0x0008040618127981 */ /* 0x000128000c1e1900 */
[----:B------:R-:W4:Y:S01]  /*06b0*/  LDG.E R8, desc[UR6][R4.64+0x3c] ;  /* 0x00003c0604087981 */ /* 0x000f22000c1e1900 */
[----:B0-----:R-:W-:Y:S01]  /*06c0*/  IADD3 R24, PT, PT, R15, 0x2412, RZ ;  /* 0x000024120f187810 */ /* 0x001fe20007ffe0ff */
[----:B--2---:R-:W-:-:S02]  /*06d0*/  FFMA R26, R26, R21, R29 ;  /* 0x000000151a1a7223 */ /* 0x004fc4000000001d */
[----:B------:R-:W2:Y:S02]  /*06e0*/  LDG.E R29, desc[UR6][R4.64+0x34] ;  /* 0x00003406041d7981 */ /* 0x000ea4000c1e1900 */
[----:B------:R-:W-:Y:S02]  /*06f0*/  FFMA R26, R11, R10, R26 ;  /* 0x0000000a0b1a7223 */ /* 0x000fe4000000001a */
[----:B------:R-:W2:Y:S01]  /*0700*/  LDG.E R21, desc[UR6][R4.64+0x38] ;  /* 0x0000380604157981 */ /* 0x000ea2000c1e1900 */
[----:B------:R-:W-:-:S05]  /*0710*/  IMAD.WIDE R10, R28, 0x4, R2 ;  /* 0x000000041c0a7825 */ /* 0x000fca00078e0202 */
[----:B------:R-:W2:Y:S01]  /*0720*/  LDG.E R9, desc[UR6][R10.64] ;  /* 0x000000060a097981 */ /* 0x000ea2000c1e1900 */
[----:B---3--:R-:W-:-:S03]  /*0730*/  FFMA R26, R23, R20, R26 ;  /* 0x00000014171a7223 */ /* 0x008fc6000000001a */
[----:B------:R0:W3:Y:S04]  /*0740*/  LDG.E R23, desc[UR6][R10.64+0x804] ;  /* 0x000804060a177981 */ /* 0x0000e8000c1e1900 */
[----:B------:R-:W3:Y:S01]  /*0750*/  LDG.E R20, desc[UR6][R4.64+0x40] ;  /* 0x0000400604147981 */ /* 0x000ee2000c1e1900 */
[----:B------:R-:W-:Y:S01]  /*0760*/  IADD3 R28, PT, PT, R15, 0x2814, RZ ;  /* 0x000028140f1c7810 */ /* 0x000fe20007ffe0ff */
[----:B-----5:R-:W-:Y:S01]  /*0770*/  FFMA R25, R22, R27, R26 ;  /* 0x0000001b16197223 */ /* 0x020fe2000000001a */
[----:B------:R-:W-:Y:S01]  /*0780*/  IMAD.WIDE R26, R24, 0x4, R2 ;  /* 0x00000004181a7825 */ /* 0x000fe200078e0202 */
[----:B------:R-:W5:Y:S03]  /*0790*/  LDG.E R22, desc[UR6][R4.64+0x44] ;  /* 0x0000440604167981 */ /* 0x000f66000c1e1900 */
[----:B----4-:R-:W-:-:S02]  /*07a0*/  FFMA R19, R0, R19, R25 ;  /* 0x0000001300137223 */ /* 0x010fc40000000019 */
[----:B------:R-:W5:Y:S01]  /*07b0*/  LDG.E R25, desc[UR6][R26.64] ;  /* 0x000000061a197981 */ /* 0x000f62000c1e1900 */
[----:B0-----:R-:W-:-:S03]  /*07c0*/  IMAD.WIDE R10, R28, 0x4, R2 ;  /* 0x000000041c0a7825 */ /* 0x001fc600078e0202 */
[----:B------:R0:W4:Y:S01]  /*07d0*/  LDG.E R0, desc[UR6][R26.64+0x804] ;  /* 0x000804061a007981 */ /* 0x000122000c1e1900 */
[----:B------:R-:W-:-:S03]  /*07e0*/  FFMA R24, R14, R17, R19 ;  /* 0x000000110e187223 */ /* 0x000fc60000000013 */
[----:B------:R-:W4:Y:S04]  /*07f0*/  LDG.E R17, desc[UR6][R4.64+0x48] ;  /* 0x0000480604117981 */ /* 0x000f28000c1e1900 */
[----:B------:R-:W4:Y:S04]  /*0800*/  LDG.E R14, desc[UR6][R4.64+0x4c] ;  /* 0x00004c06040e7981 */ /* 0x000f28000c1e1900 */
[----:B------:R-:W4:Y:S01]  /*0810*/  LDG.E R19, desc[UR6][R10.64] ;  /* 0x000000060a137981 */ /* 0x000f22000c1e1900 */
[----:B------:R-:W-:Y:S01]  /*0820*/  FFMA R6, R7, R6, R24 ;  /* 0x0000000607067223 */ /* 0x000fe20000000018 */
[----:B------:R-:W-:-:S02]  /*0830*/  IADD3 R7, PT, PT, R15, 0x2c16, RZ ;  /* 0x00002c160f077810 */ /* 0x000fc40007ffe0ff */
[----:B------:R-:W-:Y:S01]  /*0840*/  IADD3 R28, PT, PT, R15, 0x3018, RZ ;  /* 0x000030180f1c7810 */ /* 0x000fe20007ffe0ff */
[----:B------:R-:W4:Y:S01]  /*0850*/  LDG.E R27, desc[UR6][R4.64+0x54] ;  /* 0x00005406041b7981 */ /* 0x000f22000c1e1900 */
[----:B--2---:R-:W-:Y:S01]  /*0860*/  FFMA R24, R29, R16, R6 ;  /* 0x000000101d187223 */ /* 0x004fe20000000006 */
[----:B------:R-:W-:Y:S02]  /*0870*/  IMAD.WIDE R6, R7, 0x4, R2 ;  /* 0x0000000407067825 */ /* 0x000fe400078e0202 */
[----:B------:R-:W2:Y:S02]  /*0880*/  LDG.E R16, desc[UR6][R10.64+0x804] ;  /* 0x000804060a107981 */ /* 0x000ea4000c1e1900 */
[----:B------:R-:W-:Y:S02]  /*0890*/  FFMA R29, R21, R18, R24 ;  /* 0x00000012151d7223 */ /* 0x000fe40000000018 */
[----:B------:R-:W2:Y:S04]  /*08a0*/  LDG.E R21, desc[UR6][R4.64+0x50] ;  /* 0x0000500604157981 */ /* 0x000ea8000c1e1900 */
[----:B------:R-:W2:Y:S01]  /*08b0*/  LDG.E R18, desc[UR6][R6.64] ;  /* 0x0000000606127981 */ /* 0x000ea2000c1e1900 */
[----:B0-----:R-:W-:Y:S01]  /*08c0*/  FFMA R26, R8, R9, R29 ;  /* 0x00000009081a7223 */ /* 0x001fe2000000001d */
[----:B------:R-:W-:-:S02]  /*08d0*/  IMAD.WIDE R8, R28, 0x4, R2 ;  /* 0x000000041c087825 */ /* 0x000fc400078e0202 */
[----:B------:R0:W2:Y:S04]  /*08e0*/  LDG.E R24, desc[UR6][R6.64+0x804] ;  /* 0x0008040606187981 */ /* 0x0000a8000c1e1900 */
[----:B------:R-:W2:Y:S01]  /*08f0*/  LDG.E R29, desc[UR6][R4.64+0x58] ;  /* 0x00005806041d7981 */ /* 0x000ea2000c1e1900 */
[----:B---3--:R-:W-:-:S03]  /*0900*/  FFMA R23, R20, R23, R26 ;  /* 0x0000001714177223 */ /* 0x008fc6000000001a */
[----:B------:R-:W3:Y:S01]  /*0910*/  LDG.E R11, desc[UR6][R4.64+0x5c] ;  /* 0x00005c06040b7981 */ /* 0x000ee2000c1e1900 */
[----:B------:R-:W-:-:S03]  /*0920*/  IADD3 R26, PT, PT, R15, 0x341a, RZ ;  /* 0x0000341a0f1a7810 */ /* 0x000fc60007ffe0ff */
[----:B------:R-:W3:Y:S02]  /*0930*/  LDG.E R10, desc[UR6][R8.64] ;  /* 0x00000006080a7981 */ /* 0x000ee4000c1e1900 */
[----:B0-----:R-:W-:Y:S02]  /*0940*/  IMAD.WIDE R6, R26, 0x4, R2 ;  /* 0x000000041a067825 */ /* 0x001fe400078e0202 */
[----:B------:R0:W3:Y:S02]  /*0950*/  LDG.E R20, desc[UR6][R8.64+0x804] ;  /* 0x0008040608147981 */ /* 0x0000e4000c1e1900 */
[----:B-----5:R-:W-:Y:S02]  /*0960*/  FFMA R22, R22, R25, R23 ;  /* 0x0000001916167223 */ /* 0x020fe40000000017 */
[----:B------:R-:W5:Y:S01]  /*0970*/  LDG.E R23, desc[UR6][R4.64+0x60] ;  /* 0x0000600604177981 */ /* 0x000f62000c1e1900 */
[----:B------:R-:W-:Y:S01]  /*0980*/  IADD3 R28, PT, PT, R15, 0x381c, RZ ;  /* 0x0000381c0f1c7810 */ /* 0x000fe20007ffe0ff */
[----:B----4-:R-:W-:-:S02]  /*0990*/  FFMA R25, R17, R0, R22 ;  /* 0x0000000011197223 */ /* 0x010fc40000000016 */
[----:B------:R-:W4:Y:S04]  /*09a0*/  LDG.E R0, desc[UR6][R4.64+0x64] ;  /* 0x0000640604007981 */ /* 0x000f28000c1e1900 */
[----:B------:R-:W4:Y:S01]  /*09b0*/  LDG.E R17, desc[UR6][R6.64] ;  /* 0x0000000606117981 */ /* 0x000f22000c1e1900 */
[----:B------:R-:W-:-:S03]  /*09c0*/  FFMA R26, R14, R19, R25 ;  /* 0x000000130e1a7223 */ /* 0x000fc60000000019 */
[----:B------:R1:W4:Y:S01]  /*09d0*/  LDG.E R22, desc[UR6][R6.64+0x804] ;  /* 0x0008040606167981 */ /* 0x000322000c1e1900 */
[----:B0-----:R-:W-:-:S03]  /*09e0*/  IMAD.WIDE R8, R28, 0x4, R2 ;  /* 0x000000041c087825 */ /* 0x001fc600078e0202 */
[----:B------:R-:W4:Y:S04]  /*09f0*/  LDG.E R25, desc[UR6][R4.64+0x68] ;  /* 0x0000680604197981 */ /* 0x000f28000c1e1900 */
[----:B------:R-:W4:Y:S04]  /*0a00*/  LDG.E R19, desc[UR6][R4.64+0x6c] ;  /* 0x00006c0604137981 */ /* 0x000f28000c1e1900 */
[----:B------:R-:W4:Y:S01]  /*0a10*/  LDG.E R14, desc[UR6][R8.64] ;  /* 0x00000006080e7981 */ /* 0x000f22000c1e1900 */
[----:B--2---:R-:W-:Y:S01]  /*0a20*/  FFMA R16, R21, R16, R26 ;  /* 0x0000001015107223 */ /* 0x004fe2000000001a */
[----:B------:R-:W-:-:S03]  /*0a30*/  IADD3 R21, PT, PT, R15, 0x3c1e, RZ ;  /* 0x00003c1e0f157810 */ /* 0x000fc60007ffe0ff */
[----:B------:R-:W-:Y:S02]  /*0a40*/  FFMA R16, R27, R18, R16 ;  /* 0x000000121b107223 */ /* 0x000fe40000000010 */
[----:B-1----:R-:W-:Y:S01]  /*0a50*/  IMAD.WIDE R6, R21, 0x4, R2 ;  /* 0x0000000415067825 */ /* 0x002fe200078e0202 */
[----:B------:R-:W2:Y:S04]  /*0a60*/  LDG.E R27, desc[UR6][R4.64+0x74] ;  /* 0x00007406041b7981 */ /* 0x000ea8000c1e1900 */
[----:B------:R-:W2:Y:S01]  /*0a70*/  LDG.E R21, desc[UR6][R4.64+0x70] ;  /* 0x0000700604157981 */ /* 0x000ea2000c1e1900 */
[----:B------:R-:W-:-:S03]  /*0a80*/  FFMA R24, R29, R24, R16 ;  /* 0x000000181d187223 */ /* 0x000fc60000000010 */
[----:B------:R0:W2:Y:S04]  /*0a90*/  LDG.E R16, desc[UR6][R8.64+0x804] ;  /* 0x0008040608107981 */ /* 0x0000a8000c1e1900 */
[----:B------:R-:W2:Y:S01]  /*0aa0*/  LDG.E R18, desc[UR6][R6.64] ;  /* 0x0000000606127981 */ /* 0x000ea2000c1e1900 */
[----:B---3--:R-:W-:Y:S01]  /*0ab0*/  FFMA R26, R11, R10, R24 ;  /* 0x0000000a0b1a7223 */ /* 0x008fe20000000018 */
[----:B------:R-:W-:Y:S02]  /*0ac0*/  IADD3 R11, PT, PT, R15, 0x4020, RZ ;  /* 0x000040200f0b7810 */ /* 0x000fe40007ffe0ff */
[----:B------:R1:W3:Y:S03]  /*0ad0*/  LDG.E R29, desc[UR6][R6.64+0x804] ;  /* 0x00080406061d7981 */ /* 0x0002e6000c1e1900 */
[----:B------:R-:W-:Y:S01]  /*0ae0*/  IMAD.WIDE R10, R11, 0x4, R2 ;  /* 0x000000040b0a7825 */ /* 0x000fe200078e0202 */
[----:B------:R-:W3:Y:S01]  /*0af0*/  LDG.E R24, desc[UR6][R4.64+0x78] ;  /* 0x0000780604187981 */ /* 0x000ee2000c1e1900 */
[----:B0-----:R-:W-:-:S02]  /*0b00*/  IADD3 R9, PT, PT, R15, 0x4422, RZ ;  /* 0x000044220f097810 */ /* 0x001fc40007ffe0ff */
[----:B-----5:R-:W-:Y:S02]  /*0b10*/  FFMA R28, R23, R20, R26 ;  /* 0x00000014171c7223 */ /* 0x020fe4000000001a */
[----:B------:R-:W5:Y:S01]  /*0b20*/  LDG.E R23, desc[UR6][R4.64+0x7c] ;  /* 0x00007c0604177981 */ /* 0x000f62000c1e1900 */
[----:B------:R-:W-:-:S03]  /*0b30*/  IMAD.WIDE R8, R9, 0x4, R2 ;  /* 0x0000000409087825 */ /* 0x000fc600078e0202 */
[----:B------:R-:W5:Y:S04]  /*0b40*/  LDG.E R20, desc[UR6][R10.64] ;  /* 0x000000060a147981 */ /* 0x000f68000c1e1900 */
[----:B------:R-:W5:Y:S01]  /*0b50*/  LDG.E R26, desc[UR6][R10.64+0x804] ;  /* 0x000804060a1a7981 */ /* 0x000f62000c1e1900 */
[----:B----4-:R-:W-:-:S03]  /*0b60*/  FFMA R0, R0, R17, R28 ;  /* 0x0000001100007223 */ /* 0x010fc6000000001c */
[----:B------:R-:W4:Y:S01]  /*0b70*/  LDG.E R17, desc[UR6][R4.64+0x80] ;  /* 0x0000800604117981 */ /* 0x000f22000c1e1900 */
[----:B-1----:R-:W-:-:S03]  /*0b80*/  IADD3 R7, PT, PT, R15, 0x4824, RZ ;  /* 0x000048240f077810 */ /* 0x002fc60007ffe0ff */
[----:B------:R-:W4:Y:S01]  /*0b90*/  LDG.E R28, desc[UR6][R4.64+0xb0] ;  /* 0x0000b006041c7981 */ /* 0x000f22000c1e1900 */
[----:B------:R-:W-:-:S03]  /*0ba0*/  FFMA R6, R25, R22, R0 ;  /* 0x0000001619067223 */ /* 0x000fc60000000000 */
[----:B------:R-:W4:Y:S04]  /*0bb0*/  LDG.E R25, desc[UR6][R4.64+0x84] ;  /* 0x0000840604197981 */ /* 0x000f28000c1e1900 */
[----:B------:R-:W4:Y:S01]  /*0bc0*/  LDG.E R0, desc[UR6][R8.64] ;  /* 0x0000000608007981 */ /* 0x000f22000c1e1900 */
[----:B------:R-:W-:Y:S01]  /*0bd0*/  FFMA R14, R19, R14, R6 ;  /* 0x0000000e130e7223 */ /* 0x000fe20000000006 */
[----:B------:R-:W-:Y:S02]  /*0be0*/  IMAD.WIDE R6, R7, 0x4, R2 ;  /* 0x0000000407067825 */ /* 0x000fe400078e0202 */
[----:B------:R0:W4:Y:S04]  /*0bf0*/  LDG.E R22, desc[UR6][R8.64+0x804] ;  /* 0x0008040608167981 */ /* 0x000128000c1e1900 */
[----:B------:R-:W4:Y:S04]  /*0c00*/  LDG.E R19, desc[UR6][R4.64+0x88] ;  /* 0x0000880604137981 */ /* 0x000f28000c1e1900 */
[----:B------:R-:W4:Y:S04]  /*0c10*/  LDG.E R11, desc[UR6][R4.64+0x8c] ;  /* 0x00008c06040b7981 */ /* 0x000f28000c1e1900 */
[----:B------:R-:W4:Y:S01]  /*0c20*/  LDG.E R10, desc[UR6][R6.64] ;  /* 0x00000006060a7981 */ /* 0x000f22000c1e1900 */
[----:B--2---:R-:W-:Y:S01]  /*0c30*/  FFMA R14, R21, R16, R14 ;  /* 0x00000010150e7223 */ /* 0x004fe2000000000e */
[----:B------:R-:W-:-:S03]  /*0c40*/  IADD3 R21, PT, PT, R15, 0x4c26, RZ ;  /* 0x00004c260f157810 */ /* 0x000fc60007ffe0ff */
[----:B------:R-:W-:Y:S02]  /*0c50*/  FFMA R27, R27, R18, R14 ;  /* 0x000000121b1b7223 */ /* 0x000fe4000000000e */
[----:B0-----:R-:W-:Y:S01]  /*0c60*/  IMAD.WIDE R8, R21, 0x4, R2 ;  /* 0x0000000415087825 */ /* 0x001fe200078e0202 */
[----:B------:R0:W2:Y:S04]  /*0c70*/  LDG.E R14, desc[UR6][R6.64+0x804] ;  /* 0x00080406060e7981 */ /* 0x0000a8000c1e1900 */
[----:B------:R-:W2:Y:S01]  /*0c80*/  LDG.E R21, desc[UR6][R4.64+0x90] ;  /* 0x0000900604157981 */ /* 0x000ea2000c1e1900 */
[----:B---3--:R-:W-:Y:S01]  /*0c90*/  FFMA R24, R24, R29, R27 ;  /* 0x0000001d18187223 */ /* 0x008fe2000000001b */
[----:B------:R-:W-:Y:S02]  /*0ca0*/  IADD3 R27, PT, PT, R15, 0x5028, RZ ;  /* 0x000050280f1b7810 */ /* 0x000fe40007ffe0ff */
[----:B------:R-:W3:Y:S01]  /*0cb0*/  LDG.E R18, desc[UR6][R8.64] ;  /* 0x0000000608127981 */ /* 0x000ee2000c1e1900 */
[----:B-----5:R-:W-:-:S03]  /*0cc0*/  FFMA R20, R23, R20, R24 ;  /* 0x0000001417147223 */ /* 0x020fc60000000018 */
[----:B------:R-:W3:Y:S01]  /*0cd0*/  LDG.E R23, desc[UR6][R4.64+0x94] ;  /* 0x0000940604177981 */ /* 0x000ee2000c1e1900 */
[----:B----4-:R-:W-:Y:S01]  /*0ce0*/  FFMA R26, R17, R26, R20 ;  /* 0x0000001a111a7223 */ /* 0x010fe20000000014 */
[----:B------:R-:W-:Y:S02]  /*0cf0*/  IMAD.WIDE R16, R27, 0x4, R2 ;  /* 0x000000041b107825 */ /* 0x000fe400078e0202 */
[----:B------:R1:W4:Y:S01]  /*0d00*/  LDG.E R20, desc[UR6][R8.64+0x804] ;  /* 0x0008040608147981 */ /* 0x000322000c1e1900 */
[----:B0-----:R-:W-:-:S03]  /*0d10*/  IADD3 R7, PT, PT, R15, 0x542a, RZ ;  /* 0x0000542a0f077810 */ /* 0x001fc60007ffe0ff */
[----:B------:R-:W5:Y:S01]  /*0d20*/  LDG.E R27, desc[UR6][R4.64+0x9c] ;  /* 0x00009c06041b7981 */ /* 0x000f62000c1e1900 */
[----:B------:R-:W-:-:S03]  /*0d30*/  FFMA R26, R25, R0, R26 ;  /* 0x00000000191a7223 */ /* 0x000fc6000000001a */
[----:B------:R-:W5:Y:S04]  /*0d40*/  LDG.E R24, desc[UR6][R16.64+0x804] ;  /* 0x0008040610187981 */ /* 0x000f68000c1e1900 */
[----:B------:R-:W4:Y:S01]  /*0d50*/  LDG.E R25, desc[UR6][R4.64+0x98] ;  /* 0x0000980604197981 */ /* 0x000f22000c1e1900 */
[----:B------:R-:W-:-:S03]  /*0d60*/  IMAD.WIDE R6, R7, 0x4, R2 ;  /* 0x0000000407067825 */ /* 0x000fc600078e0202 */
[----:B------:R-:W5:Y:S01]  /*0d70*/  LDG.E R0, desc[UR6][R16.64] ;  /* 0x0000000610007981 */ /* 0x000f62000c1e1900 */
[----:B------:R-:W-:Y:S01]  /*0d80*/  FFMA R22, R19, R22, R26 ;  /* 0x0000001613167223 */ /* 0x000fe2000000001a */
[----:B------:R-:W-:Y:S02]  /*0d90*/  IADD3 R29, PT, PT, R15, 0x582c, RZ ;  /* 0x0000582c0f1d7810 */ /* 0x000fe40007ffe0ff */
[----:B------:R-:W5:Y:S01]  /*0da0*/  LDG.E R19, desc[UR6][R4.64+0xa0] ;  /* 0x0000a00604137981 */ /* 0x000f62000c1e1900 */
[----:B------:R-:W-:-:S03]  /*0db0*/  FFMA R10, R11, R10, R22 ;  /* 0x0000000a0b0a7223 */ /* 0x000fc60000000016 */
[----:B------:R-:W5:Y:S01]  /*0dc0*/  LDG.E R26, desc[UR6][R6.64+0x804] ;  /* 0x00080406061a7981 */ /* 0x000f62000c1e1900 */
[----:B-1----:R-:W-:-:S03]  /*0dd0*/  IMAD.WIDE R8, R29, 0x4, R2 ;  /* 0x000000041d087825 */ /* 0x002fc600078e0202 */
[----:B------:R-:W5:Y:S04]  /*0de0*/  LDG.E R11, desc[UR6][R4.64+0xa4] ;  /* 0x0000a406040b7981 */ /* 0x000f68000c1e1900 */
[----:B------:R-:W5:Y:S04]  /*0df0*/  LDG.E R22, desc[UR6][R6.64] ;  /* 0x0000000606167981 */ /* 0x000f68000c1e1900 */
[----:B------:R-:W5:Y:S04]  /*0e00*/  LDG.E R17, desc[UR6][R4.64+0xa8] ;  /* 0x0000a80604117981 */ /* 0x000f68000c1e1900 */
[----:B------:R-:W5:Y:S04]  /*0e10*/  LDG.E R16, desc[UR6][R8.64] ;  /* 0x0000000608107981 */ /* 0x000f68000c1e1900 */
[----:B------:R-:W5:Y:S04]  /*0e20*/  LDG.E R7, desc[UR6][R4.64+0xac] ;  /* 0x0000ac0604077981 */ /* 0x000f68000c1e1900 */
[----:B------:R0:W5:Y:S01]  /*0e30*/  LDG.E R29, desc[UR6][R8.64+0x804] ;  /* 0x00080406081d7981 */ /* 0x000162000c1e1900 */
[----:B------:R-:W-:-:S04]  /*0e40*/  UIADD3 UR4, UPT, UPT, UR4, 0x2e, URZ ;  /* 0x0000002e04047890 */ /* 0x000fc8000fffe0ff */
[----:B------:R-:W-:Y:S01]  /*0e50*/  UISETP.NE.AND UP0, UPT, UR4, 0x202, UPT ;  /* 0x000002020400788c */ /* 0x000fe2000bf05270 */
[----:B------:R-:W-:Y:S02]  /*0e60*/  IADD3 R15, PT, PT, R15, 0x5c2e, RZ ;  /* 0x00005c2e0f0f7810 */ /* 0x000fe40007ffe0ff */
[----:B0-----:R-:W-:Y:S01]  /*0e70*/  IADD3 R9, P0, PT, R4, 0xb8, RZ ;  /* 0x000000b804097810 */ /* 0x001fe20007f1e0ff */
[----:B--2---:R-:W-:-:S04]  /*0e80*/  FFMA R10, R21, R14, R10 ;  /* 0x0000000e150a7223 */ /* 0x004fc8000000000a */
[----:B---3--:R-:W-:-:S04]  /*0e90*/  FFMA R10, R23, R18, R10 ;  /* 0x00000012170a7223 */ /* 0x008fc8000000000a */
[----:B----4-:R-:W-:-:S04]  /*0ea0*/  FFMA R10, R25, R20, R10 ;  /* 0x00000014190a7223 */ /* 0x010fc8000000000a */
[----:B-----5:R-:W-:-:S04]  /*0eb0*/  FFMA R0, R27, R0, R10 ;  /* 0x000000001b007223 */ /* 0x020fc8000000000a */
[----:B------:R-:W-:-:S04]  /*0ec0*/  FFMA R0, R19, R24, R0 ;  /* 0x0000001813007223 */ /* 0x000fc80000000000 */
[----:B------:R-:W-:-:S04]  /*0ed0*/  FFMA R0, R11, R22, R0 ;  /* 0x000000160b007223 */ /* 0x000fc80000000000 */
[----:B------:R-:W-:-:S04]  /*0ee0*/  FFMA R0, R17, R26, R0 ;  /* 0x0000001a11007223 */ /* 0x000fc80000000000 */
[----:B------:R-:W-:Y:S01]  /*0ef0*/  FFMA R7, R7, R16, R0 ;  /* 0x0000001007077223 */ /* 0x000fe20000000000 */
[----:B------:R-:W-:-:S03]  /*0f00*/  IADD3.X R0, PT, PT, RZ, R5, RZ, P0, !PT ;  /* 0x00000005ff007210 */ /* 0x000fc600007fe4ff */
[----:B------:R-:W-:Y:S01]  /*0f10*/  FFMA R8, R28, R29, R7 ;  /* 0x0000001d1c087223 */ /* 0x000fe20000000007 */
[----:B------:R-:W-:Y:S06]  /*0f20*/  BRA.U UP0, `(.L_x_2) ;  /* 0xfffffff500047547 */ /* 0x000fec000b83ffff */
[----:B------:R-:W0:Y:S01]  /*0f30*/  LDC.64 R2, c[0x0][0x390] ;  /* 0x0000e400ff027b82 */ /* 0x000e220000000a00 */
[----:B------:R-:W-:Y:S01]  /*0f40*/  IMAD R13, R12, 0x201, R13 ;  /* 0x000002010c0d7824 */ /* 0x000fe200078e020d */
[----:B------:R-:W1:Y:S06]  /*0f50*/  LDCU.64 UR4, c[0x0][0x3a0] ;  /* 0x00007400ff0477ac */ /* 0x000e6c0008000a00 */
[----:B------:R-:W2:Y:S01]  /*0f60*/  LDC.64 R4, c[0x0][0x398] ;  /* 0x0000e600ff047b82 */ /* 0x000ea20000000a00 */
[----:B0-----:R-:W-:-:S06]  /*0f70*/  IMAD.WIDE R2, R13, 0x4, R2 ;  /* 0x000000040d027825 */ /* 0x001fcc00078e0202 */
[----:B------:R-:W1:Y:S01]  /*0f80*/  LDG.E R2, desc[UR6][R2.64] ;  /* 0x0000000602027981 */ /* 0x000e62000c1e1900 */
[----:B--2---:R-:W-:-:S04]  /*0f90*/  IMAD.WIDE R4, R13, 0x4, R4 ;  /* 0x000000040d047825 */ /* 0x004fc800078e0204 */
[----:B-1----:R-:W-:-:S04]  /*0fa0*/  FMUL R7, R2, UR5 ;  /* 0x0000000502077c20 */ /* 0x002fc80008400000 */
[----:B------:R-:W-:-:S05]  /*0fb0*/  FFMA R7, R8, UR4, R7 ;  /* 0x0000000408077c23 */ /* 0x000fca0008000007 */
[----:B------:R-:W-:Y:S01]  /*0fc0*/  STG.E desc[UR6][R4.64], R7 ;  /* 0x0000000704007986 */ /* 0x000fe2000c101906 */
[----:B------:R-:W-:Y:S05]  /*0fd0*/  EXIT ;  /* 0x000000000000794d */ /* 0x000fea0003800000 */
.L_x_3:
        /* <DEDUP_REMOVED lines=10> */
.L_x_8:


//--------------------- .text._Z16matrixMultiplyV1PfS_S_S_ff --------------------------
	.section	.text._Z16matrixMultiplyV1PfS_S_S_ff,"ax",@progbits
	.align	128
        .global         _Z16matrixMultiplyV1PfS_S_S_ff
        .type           _Z16matrixMultiplyV1PfS_S_S_ff,@function
        .size           _Z16matrixMultiplyV1PfS_S_S_ff,(.L_x_9 - _Z16matrixMultiplyV1PfS_S_S_ff)
        .other          _Z16matrixMultiplyV1PfS_S_S_ff,@"STO_CUDA_ENTRY STV_DEFAULT"
_Z16matrixMultiplyV1PfS_S_S_ff:
.text._Z16matrixMultiplyV1PfS_S_S_ff:
[----:B------:R-:W-:Y:S01]  /*0000*/  LDC R1, c[0x0][0x37c] ;  /* 0x0000df00ff017b82 */ /* 0x000fe20000000800 */
[----:B------:R-:W0:Y:S07]  /*0010*/  S2R R2, SR_TID.Y ;  /* 0x0000000000027919 */ /* 0x000e2e0000002200 */
[----:B------:R-:W1:Y:S01]  /*0020*/  LDC R13, c[0x0][0x360] ;  /* 0x0000d800ff0d7b82 */ /* 0x000e620000000800 */
[----:B------:R-:W1:Y:S07]  /*0030*/  S2R R0, SR_TID.X ;  /* 0x0000000000007919 */ /* 0x000e6e0000002100 */
[----:B------:R-:W0:Y:S08]  /*0040*/  S2UR UR10, SR_CTAID.Y ;  /* 0x00000000000a79c3 */ /* 0x000e300000002600 */
[----:B------:R-:W0:Y:S08]  /*0050*/  LDC R7, c[0x0][0x364] ;  /* 0x0000d900ff077b82 */ /* 0x000e300000000800 */
[----:B------:R-:W1:Y:S01]  /*0060*/  S2UR UR4, SR_CTAID.X ;  /* 0x00000000000479c3 */ /* 0x000e620000002500 */
[----:B0-----:R-:W-:-:S05]  /*0070*/  IMAD R12, R7, UR10, R2 ;  /* 0x0000000a070c7c24 */ /* 0x001fca000f8e0202 */
[----:B------:R-:W-:Y:S01]  /*0080*/  ISETP.GT.U32.AND P0, PT, R12, 0x200, PT ;  /* 0x000002000c00780c */ /* 0x000fe20003f04070 */
[----:B-1----:R-:W-:-:S05]  /*0090*/  IMAD R13, R13, UR4, R0 ;  /* 0x000000040d0d7c24 */ /* 0x002fca000f8e0200 */
[----:B------:R-:W-:-:S13]  /*00a0*/  ISETP.GT.OR P0, PT, R13, 0x1ff, P0 ;  /* 0x000001ff0d00780c */ /* 0x000fda0000704670 */
[----:B------:R-:W-:Y:S05]  /*00b0*/  @P0 EXIT ;  /* 0x000000000000094d */ /* 0x000fea0003800000 */
[----:B------:R-:W0:Y:S01]  /*00c0*/  LDCU.128 UR4, c[0x0][0x380] ;  /* 0x00007000ff0477ac */ /* 0x000e220008000c00 */
[----:B------:R-:W1:Y:S01]  /*00d0*/  LDC.64 R8, c[0x0][0x388] ;  /* 0x0000e200ff087b82 */ /* 0x000e620000000a00 */
[----:B------:R-:W-:Y:S02]  /*00e0*/  HFMA2 R3, -RZ, RZ, 0, 0 ;  /* 0x00000000ff037431 */ /* 0x000fe400000001ff */
[----:B------:R-:W-:Y:S01]  /*00f0*/  IMAD R15, R13, 0x202, RZ ;  /* 0x000002020d0f7824 */ /* 0x000fe200078e02ff */
[----:B------:R-:W2:Y:S01]  /*0100*/  LDCU.64 UR8, c[0x0][0x358] ;  /* 0x00006b00ff0877ac */ /* 0x000ea20008000a00 */
[----:B------:R-:W-:Y:S01]  /*0110*/  IADD3 R17, PT, PT, R12, 0x201, RZ ;  /* 0x000002010c117810 */ /* 0x000fe20007ffe0ff */
[----:B------:R-:W-:Y:S01]  /*0120*/  IMAD.WIDE.U32 R6, R7, UR10, R2 ;  /* 0x0000000a07067c25 */ /* 0x000fe2000f8e0002 */
[----:B0-----:R-:W-:Y:S02]  /*0130*/  UIADD3 UR4, UP0, UPT, UR4, 0x4, URZ ;  /* 0x0000000404047890 */ /* 0x001fe4000ff1e0ff */
[----:B------:R-:W-:-:S02]  /*0140*/  LEA R4, P0, R6, UR6, 0x2 ;  /* 0x0000000606047c11 */ /* 0x000fc4000f8010ff */
[----:B------:R-:W-:Y:S02]  /*0150*/  UIADD3.X UR5, UPT, UPT, URZ, UR5, URZ, UP0, !UPT ;  /* 0x00000005ff057290 */ /* 0x000fe400087fe4ff */
[----:B------:R-:W-:Y:S02]  /*0160*/  LEA.HI.X R5, R6, UR7, R7, 0x2, P0 ;  /* 0x0000000706057c11 */ /* 0x000fe400080f1407 */
[----:B------:R-:W-:Y:S01]  /*0170*/  MOV R2, UR4 ;  /* 0x0000000400027c02 */ /* 0x000fe20008000f00 */
[----:B-1----:R-:W-:Y:S01]  /*0180*/  IMAD.WIDE.U32 R6, R17, 0x4, R8 ;  /* 0x0000000411067825 */ /* 0x002fe200078e0008 */
[----:B------:R-:W-:Y:S01]  /*0190*/  IADD3 R9, PT, PT, R15, 0x2, RZ ;  /* 0x000000020f097810 */ /* 0x000fe20007ffe0ff */
[----:B--2---:R-:W2:Y:S01]  /*01a0*/  LDG.E R17, desc[UR8][R4.64] ;  /* 0x0000000804117981 */ /* 0x004ea2000c1e1900 */
[----:B------:R-:W-:-:S03]  /*01b0*/  MOV R3, UR5 ;  /* 0x0000000500037c02 */ /* 0x000fc60008000f00 */
[----:B------:R-:W3:Y:S01]  /*01c0*/  LDG.E R19, desc[UR8][R6.64] ;  /* 0x0000000806137981 */ /* 0x000ee2000c1e1900 */
[C-C-:B------:R-:W-:Y:S01]  /*01d0*/  IMAD.WIDE R10, R15.reuse, 0x4, R2.reuse ;  /* 0x000000040f0a7825 */ /* 0x140fe200078e0202 */
[----:B------:R-:W-:Y:S02]  /*01e0*/  IADD3 R23, PT, PT, R15, 0x4, RZ ;  /* 0x000000040f177810 */ /* 0x000fe40007ffe0ff */
[----:B------:R-:W4:Y:S04]  /*01f0*/  LDG.E R16, desc[UR8][R4.64+0x1008] ;  /* 0x0010080804107981 */ /* 0x000f28000c1e1900 */
[----:B------:R-:W2:Y:S01]  /*0200*/  LDG.E R0, desc[UR8][R10.64+-0x4] ;  /* 0xfffffc080a007981 */ /* 0x000ea2000c1e1900 */
[----:B------:R-:W-:-:S03]  /*0210*/  IMAD.WIDE R8, R9, 0x4, R2 ;  /* 0x0000000409087825 */ /* 0x000fc600078e0202 */
[----:B------:R-:W3:Y:S04]  /*0220*/  LDG.E R14, desc[UR8][R10.64] ;  /* 0x000000080a0e7981 */ /* 0x000ee8000c1e1900 */
[----:B------:R-:W4:Y:S04]  /*0230*/  LDG.E R21, desc[UR8][R8.64+-0x4] ;  /* 0xfffffc0808157981 */ /* 0x000f28000c1e1900 */
[----:B------:R0:W5:Y:S01]  /*0240*/  LDG.E R20, desc[UR8][R8.64] ;  /* 0x0000000808147981 */ /* 0x000162000c1e1900 */
[----:B------:R-:W-:-:S03]  /*0250*/  IADD3 R27, PT, PT, R15, 0x6, RZ ;  /* 0x000000060f1b7810 */ /* 0x000fc60007ffe0ff */
[----:B------:R-:W5:Y:S04]  /*0260*/  LDG.E R25, desc[UR8][R6.64+0x1008] ;  /* 0x0010080806197981 */ /* 0x000f68000c1e1900 */
[----:B------:R-:W5:Y:S01]  /*0270*/  LDG.E R28, desc[UR8][R6.64+0x2010] ;  /* 0x00201008061c7981 */ /* 0x000f62000c1e1900 */
[----:B0-----:R-:W-:-:S03]  /*0280*/  IMAD.WIDE R8, R23, 0x4, R2 ;  /* 0x0000000417087825 */ /* 0x001fc600078e0202 */
[----:B------:R-:W5:Y:S04]  /*0290*/  LDG.E R23, desc[UR8][R4.64+0x2010] ;  /* 0x0020100804177981 */ /* 0x000f68000c1e1900 */
[----:B------:R-:W5:Y:S01]  /*02a0*/  LDG.E R18, desc[UR8][R8.64+-0x4] ;  /* 0xfffffc0808127981 */ /* 0x000f62000c1e1900 */
[----:B------:R-:W-:-:S03]  /*02b0*/  IMAD.WIDE R10, R27, 0x4, R2 ;  /* 0x000000041b0a7825 */ /* 0x000fc600078e0202 */
[----:B------:R-:W5:Y:S04]  /*02c0*/  LDG.E R26, desc[UR8][R8.64] ;  /* 0x00000008081a7981 */ /* 0x000f68000c1e1900 */
[----:B------:R0:W5:Y:S04]  /*02d0*/  LDG.E R29, desc[UR8][R4.64+0x3018] ;  /* 0x00301808041d7981 */ /* 0x000168000c1e1900 */
[----:B------:R-:W5:Y:S04]  /*02e0*/  LDG.E R24, desc[UR8][R10.64+-0x4] ;  /* 0xfffffc080a187981 */ /* 0x000f68000c1e1900 */
[----:B------:R-:W5:Y:S04]  /*02f0*/  LDG.E R27, desc[UR8][R10.64] ;  /* 0x000000080a1b7981 */ /* 0x000f68000c1e1900 */
[----:B------:R-:W5:Y:S01]  /*0300*/  LDG.E R22, desc[UR8][R6.64+0x3018] ;  /* 0x0030180806167981 */ /* 0x000f62000c1e1900 */
[----:B0-----:R-:W-:-:S02]  /*0310*/  IADD3 R4, P1, PT, R4, 0x4020, RZ ;  /* 0x0000402004047810 */ /* 0x001fc40007f3e0ff */
[----:B------:R-:W-:Y:S02]  /*0320*/  IADD3 R15, PT, PT, R15, 0x8, RZ ;  /* 0x000000080f0f7810 */ /* 0x000fe40007ffe0ff */
[----:B------:R-:W-:Y:S01]  /*0330*/  IADD3.X R5, PT, PT, RZ, R5, RZ, P1, !PT ;  /* 0x00000005ff057210 */ /* 0x000fe20000ffe4ff */
[----:B------:R-:W-:Y:S01]  /*0340*/  UMOV UR4, 0x8 ;  /* 0x0000000800047882 */ /* 0x000fe20000000000 */
[----:B--2---:R-:W-:-:S04]  /*0350*/  FFMA R17, R0, R17, RZ ;  /* 0x0000001100117223 */ /* 0x004fc800000000ff */
[----:B---3--:R-:W-:-:S04]  /*0360*/  FFMA R14, R14, R19, R17 ;  /* 0x000000130e0e7223 */ /* 0x008fc80000000011 */
[----:B----4-:R-:W-:-:S04]  /*0370*/  FFMA R21, R21, R16, R14 ;  /* 0x0000001015157223 */ /* 0x010fc8000000000e */
[----:B-----5:R-:W-:Y:S01]  /*0380*/  FFMA R21, R20, R25, R21 ;  /* 0x0000001914157223 */ /* 0x020fe20000000015 */
[----:B------:R-:W-:-:S03]  /*0390*/  IADD3 R0, P0, PT, R6, 0x4020, RZ ;  /* 0x0000402006007810 */ /* 0x000fc60007f1e0ff */
[----:B------:R-:W-:-:S04]  /*03a0*/  FFMA R21, R18, R23, R21 ;  /* 0x0000001712157223 */ /* 0x000fc80000000015 */
[----:B------:R-:W-:Y:S01]  /*03b0*/  FFMA R21, R26, R28, R21 ;  /* 0x0000001c1a157223 */ /* 0x000fe20000000015 */
[----:B------:R-:W-:-:S03]  /*03c0*/  IADD3.X R9, PT, PT, RZ, R7, RZ, P0, !PT ;  /* 0x00000007ff097210 */ /* 0x000fc600007fe4ff */
[----:B------:R-:W-:-:S04]  /*03d0*/  FFMA R24, R24, R29, R21 ;  /* 0x0000001d18187223 */ /* 0x000fc80000000015 */
[----:B------:R-:W-:-:S07]  /*03e0*/  FFMA R10, R27, R22, R24 ;  /* 0x000000161b0a7223 */ /* 0x000fce0000000018 */
.L_x_4:
[C---:B------:R-:W-:Y:S01]  /*03f0*/  IMAD.WIDE R6, R15.reuse, 0x4, R2 ;  /* 0x000000040f067825 */ /* 0x040fe200078e0202 */
[----:B------:R-:W2:Y:S04]  /*0400*/  LDG.E R17, desc[UR8][R4.64] ;  /* 0x0000000804117981 */ /* 0x000ea8000c1e1900 */
[----:B------:R-:W2:Y:S04]  /*0410*/  LDG.E R11, desc[UR8][R6.64+-0x4] ;  /* 0xfffffc08060b7981 */ /* 0x000ea8000c1e1900 */
[----:B------:R0:W3:Y:S01]  /*0420*/  LDG.E R16, desc[UR8][R6.64] ;  /* 0x0000000806107981 */ /* 0x0000e2000c1e1900 */
[----:B------:R-:W-:-:S02]  /*0430*/  IADD3 R29, PT, PT, R15, 0x2, RZ ;  /* 0x000000020f1d7810 */ /* 0x000fc40007ffe0ff */
[----:B------:R-:W-:Y:S01]  /*0440*/  IADD3 R23, PT, PT, R15, 0x4, RZ ;  /* 0x000000040f177810 */ /* 0x000fe20007ffe0ff */
[----:B------:R-:W4:Y:S04]  /*0450*/  LDG.E R18, desc[UR8][R4.64+0x1008] ;  /* 0x0010080804127981 */ /* 0x000f28000c1e1900 */
[----:B------:R-:W5:Y:S01]  /*0460*/  LDG.E R8, desc[UR8][R4.64+0x2010] ;  /* 0x0020100804087981 */ /* 0x000f62000c1e1900 */
[----:B0-----:R-:W-:Y:S02]  /*0470*/  MOV R6, R0 ;  /* 0x0000000000067202 */ /* 0x001fe40000000f00 */
[----:B------:R-:W-:Y:S01]  /*0480*/  MOV R7, R9 ;  /* 0x0000000900077202 */ /* 0x000fe20000000f00 */
[----:B------:R-:W5:Y:S04]  /*0490*/  LDG.E R26, desc[UR8][R4.64+0x3018] ;  /* 0x00301808041a7981 */ /* 0x000f68000c1e1900 */
[----:B------:R-:W3:Y:S01]  /*04a0*/  LDG.E R27, desc[UR8][R6.64] ;  /* 0x00000008061b7981 */ /* 0x000ee2000c1e1900 */
[----:B------:R-:W-:-:S03]  /*04b0*/  IMAD.WIDE R28, R29, 0x4, R2 ;  /* 0x000000041d1c7825 */ /* 0x000fc600078e0202 */
[----:B------:R-:W5:Y:S04]  /*04c0*/  LDG.E R19, desc[UR8][R6.64+0x1008] ;  /* 0x0010080806137981 */ /* 0x000f68000c1e1900 */
[----:B------:R-:W4:Y:S01]  /*04d0*/  LDG.E R25, desc[UR8][R28.64+-0x4] ;  /* 0xfffffc081c197981 */ /* 0x000f22000c1e1900 */
[----:B------:R-:W-:-:S03]  /*04e0*/  IMAD.WIDE R22, R23, 0x4, R2 ;  /* 0x0000000417167825 */ /* 0x000fc600078e0202 */
[----:B------:R-:W5:Y:S04]  /*04f0*/  LDG.E R14, desc[UR8][R28.64] ;  /* 0x000000081c0e7981 */ /* 0x000f68000c1e1900 */
[----:B------:R-:W5:Y:S04]  /*0500*/  LDG.E R21, desc[UR8][R22.64+-0x4] ;  /* 0xfffffc0816157981 */ /* 0x000f68000c1e1900 */
[----:B------:R0:W5:Y:S04]  /*0510*/  LDG.E R0, desc[UR8][R22.64] ;  /* 0x0000000816007981 */ /* 0x000168000c1e1900 */
[----:B------:R-:W5:Y:S01]  /*0520*/  LDG.E R9, desc[UR8][R6.64+0x2010] ;  /* 0x0020100806097981 */ /* 0x000f62000c1e1900 */
[----:B------:R-:W-:-:S03]  /*0530*/  IADD3 R20, PT, PT, R15, 0x6, RZ ;  /* 0x000000060f147810 */ /* 0x000fc60007ffe0ff */
[----:B------:R-:W5:Y:S01]  /*0540*/  LDG.E R28, desc[UR8][R6.64+0x3018] ;  /* 0x00301808061c7981 */ /* 0x000f62000c1e1900 */
[----:B0-----:R-:W-:-:S03]  /*0550*/  IADD3 R23, PT, PT, R15, 0xa, RZ ;  /* 0x0000000a0f177810 */ /* 0x001fc60007ffe0ff */
[----:B------:R-:W5:Y:S01]  /*0560*/  LDG.E R22, desc[UR8][R4.64+0x4020] ;  /* 0x0040200804167981 */ /* 0x000f62000c1e1900 */
[----:B--2---:R-:W-:Y:S01]  /*0570*/  FFMA R17, R11, R17, R10 ;  /* 0x000000110b117223 */ /* 0x004fe2000000000a */
[----:B------:R-:W-:-:S05]  /*0580*/  IMAD.WIDE R10, R20, 0x4, R2 ;  /* 0x00000004140a7825 */ /* 0x000fca00078e0202 */
[----:B------:R-:W2:Y:S04]  /*0590*/  LDG.E R29, desc[UR8][R10.64+-0x4] ;  /* 0xfffffc080a1d7981 */ /* 0x000ea8000c1e1900 */
[----:B------:R0:W2:Y:S01]  /*05a0*/  LDG.E R24, desc[UR8][R10.64] ;  /* 0x000000080a187981 */ /* 0x0000a2000c1e1900 */
[----:B---3--:R-:W-:Y:S01]  /*05b0*/  FFMA R20, R16, R27, R17 ;  /* 0x0000001b10147223 */ /* 0x008fe20000000011 */
[----:B------:R-:W-:-:S05]  /*05c0*/  IADD3 R17, PT, PT, R15, 0x8, RZ ;  /* 0x000000080f117810 */ /* 0x000fca0007ffe0ff */
[----:B------:R-:W-:-:S04]  /*05d0*/  IMAD.WIDE R16, R17, 0x4, R2 ;  /* 0x0000000411107825 */ /* 0x000fc800078e0202 */
[----:B----4-:R-:W-:Y:S01]  /*05e0*/  FFMA R25, R25, R18, R20 ;  /* 0x0000001219197223 */ /* 0x010fe20000000014 */
[----:B------:R-:W3:Y:S03]  /*05f0*/  LDG.E R27, desc[UR8][R16.64+-0x4] ;  /* 0xfffffc08101b7981 */ /* 0x000ee6000c1e1900 */
[----:B-----5:R-:W-:Y:S01]  /*0600*/  FFMA R14, R14, R19, R25 ;  /* 0x000000130e0e7223 */ /* 0x020fe20000000019 */
[----:B------:R-:W-:Y:S01]  /*0610*/  IMAD.WIDE R18, R23, 0x4, R2 ;  /* 0x0000000417127825 */ /* 0x000fe200078e0202 */
[----:B------:R-:W4:Y:S03]  /*0620*/  LDG.E R20, desc[UR8][R16.64] ;  /* 0x0000000810147981 */ /* 0x000f26000c1e1900 */
[----:B------:R-:W-:Y:S01]  /*0630*/  FFMA R21, R21, R8, R14 ;  /* 0x0000000815157223 */ /* 0x000fe2000000000e */
[----:B------:R-:W4:Y:S01]  /*0640*/  LDG.E R25, desc[UR8][R6.64+0x4020] ;  /* 0x0040200806197981 */ /* 0x000f22000c1e1900 */
[----:B0-----:R-:W-:-:S03]  /*0650*/  IADD3 R11, PT, PT, R15, 0xc, RZ ;  /* 0x0000000c0f0b7810 */ /* 0x001fc60007ffe0ff */
[----:B------:R-:W5:Y:S04]  /*0660*/  LDG.E R14, desc[UR8][R4.64+0x5028] ;  /* 0x00502808040e7981 */ /* 0x000f68000c1e1900 */
[----:B------:R-:W5:Y:S01]  /*0670*/  LDG.E R23, desc[UR8][R18.64+-0x4] ;  /* 0xfffffc0812177981 */ /* 0x000f62000c1e1900 */
[----:B------:R-:W-:-:S03]  /*0680*/  IMAD.WIDE R10, R11, 0x4, R2 ;  /* 0x000000040b0a7825 */ /* 0x000fc600078e0202 */
[----:B------:R0:W5:Y:S04]  /*0690*/  LDG.E R8, desc[UR8][R18.64] ;  /* 0x0000000812087981 */ /* 0x000168000c1e1900 */
[----:B------:R-:W5:Y:S04]  /*06a0*/  LDG.E R16, desc[UR8][R4.64+0x6030] ;  /* 0x0060300804107981 */ /* 0x000f68000c1e1900 */
[----:B------:R-:W5:Y:S01]  /*06b0*/  LDG.E R17, desc[UR8][R6.64+0x6030] ;  /* 0x0060300806117981 */ /* 0x000f62000c1e1900 */
[----:B0-----:R-:W-:-:S03]  /*06c0*/  FFMA R18, R0, R9, R21 ;  /* 0x0000000900127223 */ /* 0x001fc60000000015 */
[----:B------:R-:W5:Y:S04]  /*06d0*/  LDG.E R9, desc[UR8][R6.64+0x5028] ;  /* 0x0050280806097981 */ /* 0x000f68000c1e1900 */
[----:B------:R-:W5:Y:S04]  /*06e0*/  LDG.E R21, desc[UR8][R10.64+-0x4] ;  /* 0xfffffc080a157981 */ /* 0x000f68000c1e1900 */
[----:B------:R0:W5:Y:S01]  /*06f0*/  LDG.E R0, desc[UR8][R10.64] ;  /* 0x000000080a007981 */ /* 0x000162000c1e1900 */
[----:B--2---:R-:W-:Y:S01]  /*0700*/  FFMA R29, R29, R26, R18 ;  /* 0x0000001a1d1d7223 */ /* 0x004fe20000000012 */
[----:B------:R-:W-:-:S03]  /*0710*/  IADD3 R26, PT, PT, R15, 0xe, RZ ;  /* 0x0000000e0f1a7810 */ /* 0x000fc60007ffe0ff */
[----:B------:R-:W-:Y:S02]  /*0720*/  FFMA R24, R24, R28, R29 ;  /* 0x0000001c18187223 */ /* 0x000fe4000000001d */
[----:B------:R-:W-:Y:S01]  /*0730*/  IMAD.WIDE R18, R26, 0x4, R2 ;  /* 0x000000041a127825 */ /* 0x000fe200078e0202 */
[----:B------:R-:W2:Y:S04]  /*0740*/  LDG.E R29, desc[UR8][R4.64+0x7038] ;  /* 0x00703808041d7981 */ /* 0x000ea8000c1e1900 */
[----:B------:R-:W2:Y:S04]  /*0750*/  LDG.E R26, desc[UR8][R18.64] ;  /* 0x00000008121a7981 */ /* 0x000ea8000c1e1900 */
[----:B------:R-:W2:Y:S01]  /*0760*/  LDG.E R28, desc[UR8][R6.64+0x7038] ;  /* 0x00703808061c7981 */ /* 0x000ea2000c1e1900 */
[----:B---3--:R-:W-:Y:S01]  /*0770*/  FFMA R27, R27, R22, R24 ;  /* 0x000000161b1b7223 */ /* 0x008fe20000000018 */
[----:B------:R-:W-:-:S02]  /*0780*/  IADD3 R22, PT, PT, R15, 0x10, RZ ;  /* 0x000000100f167810 */ /* 0x000fc40007ffe0ff */
[----:B------:R-:W2:Y:S03]  /*0790*/  LDG.E R24, desc[UR8][R18.64+-0x4] ;  /* 0xfffffc0812187981 */ /* 0x000ea6000c1e1900 */
[----:B0-----:R-:W-:-:S04]  /*07a0*/  IMAD.WIDE R10, R22, 0x4, R2 ;  /* 0x00000004160a7825 */ /* 0x001fc800078e0202 */
[----:B----4-:R-:W-:Y:S01]  /*07b0*/  FFMA R20, R20, R25, R27 ;  /* 0x0000001914147223 */ /* 0x010fe2000000001b */
[----:B------:R-:W-:Y:S01]  /*07c0*/  IADD3 R25, PT, PT, R15, 0x12, RZ ;  /* 0x000000120f197810 */ /* 0x000fe20007ffe0ff */
[----:B------:R-:W3:Y:S04]  /*07d0*/  LDG.E R27, desc[UR8][R10.64+-0x4] ;  /* 0xfffffc080a1b7981 */ /* 0x000ee8000c1e1900 */
[----:B------:R0:W4:Y:S01]  /*07e0*/  LDG.E R22, desc[UR8][R10.64] ;  /* 0x000000080a167981 */ /* 0x000122000c1e1900 */
[----:B-----5:R-:W-:-:S03]  /*07f0*/  FFMA R23, R23, R14, R20 ;  /* 0x0000000e17177223 */ /* 0x020fc60000000014 */
[----:B------:R-:W3:Y:S01]  /*0800*/  LDG.E R14, desc[UR8][R4.64+0x8040] ;  /* 0x00804008040e7981 */ /* 0x000ee2000c1e1900 */
[----:B------:R-:W-:Y:S01]  /*0810*/  FFMA R20, R8, R9, R23 ;  /* 0x0000000908147223 */ /* 0x000fe20000000017 */
[----:B------:R-:W-:Y:S02]  /*0820*/  IMAD.WIDE R8, R25, 0x4, R2 ;  /* 0x0000000419087825 */ /* 0x000fe400078e0202 */
[----:B------:R-:W4:Y:S02]  /*0830*/  LDG.E R25, desc[UR8][R6.64+0x8040] ;  /* 0x0080400806197981 */ /* 0x000f24000c1e1900 */
[----:B------:R-:W-:Y:S01]  /*0840*/  FFMA R21, R21, R16, R20 ;  /* 0x0000001015157223 */ /* 0x000fe20000000014 */
[----:B------:R-:W-:Y:S01]  /*0850*/  IADD3 R23, PT, PT, R15, 0x14, RZ ;  /* 0x000000140f177810 */ /* 0x000fe20007ffe0ff */
[----:B------:R-:W5:Y:S04]  /*0860*/  LDG.E R16, desc[UR8][R4.64+0x9048] ;  /* 0x0090480804107981 */ /* 0x000f68000c1e1900 */
[----:B------:R-:W5:Y:S04]  /*0870*/  LDG.E R19, desc[UR8][R8.64+-0x4] ;  /* 0xfffffc0808137981 */ /* 0x000f68000c1e1900 */
[----:B------:R1:W5:Y:S01]  /*0880*/  LDG.E R18, desc[UR8][R8.64] ;  /* 0x0000000808127981 */ /* 0x000362000c1e1900 */
[----:B0-----:R-:W-:-:S03]  /*0890*/  IMAD.WIDE R10, R23, 0x4, R2 ;  /* 0x00000004170a7825 */ /* 0x001fc600078e0202 */
[----:B------:R-:W5:Y:S04]  /*08a0*/  LDG.E R23, desc[UR8][R6.64+0xa050] ;  /* 0x00a0500806177981 */ /* 0x000f68000c1e1900 */
[----:B------:R-:W5:Y:S01]  /*08b0*/  LDG.E R20, desc[UR8][R10.64] ;  /* 0x000000080a147981 */ /* 0x000f62000c1e1900 */
[----:B-1----:R-:W-:-:S03]  /*08c0*/  FFMA R9, R0, R17, R21 ;  /* 0x0000001100097223 */ /* 0x002fc60000000015 */
        /* <DEDUP_REMOVED lines=8> */
[----:B------:R-:W2:Y:S01]  /*0950*/  LDG.E R24, desc[UR8][R8.64] ;  /* 0x0000000808187981 */ /* 0x000ea2000c1e1900 */
[----:B---3--:R-:W-:Y:S01]  /*0960*/  FFMA R29, R27, R14, R26 ;  /* 0x0000000e1b1d7223 */ /* 0x008fe2000000001a */
[C---:B------:R-:W-:Y:S02]  /*0970*/  IADD3 R26, PT, PT, R15.reuse, 0x18, RZ ;  /* 0x000000180f1a7810 */ /* 0x040fe40007ffe0ff */
[----:B------:R1:W3:Y:S04]  /*0980*/  LDG.E R14, desc[UR8][R8.64+-0x4] ;  /* 0xfffffc08080e7981 */ /* 0x0002e8000c1e1900 */
[----:B------:R-:W3:Y:S01]  /*0990*/  LDG.E R27, desc[UR8][R4.64+0xb058] ;  /* 0x00b05808041b7981 */ /* 0x000ee2000c1e1900 */
[----:B0-----:R-:W-:Y:S01]  /*09a0*/  IMAD.WIDE R10, R26, 0x4, R2 ;  /* 0x000000041a0a7825 */ /* 0x001fe200078e0202 */
[----:B------:R-:W-:-:S03]  /*09b0*/  IADD3 R26, PT, PT, R15, 0x1a, RZ ;  /* 0x0000001a0f1a7810 */ /* 0x000fc60007ffe0ff */
[----:B----4-:R-:W-:Y:S02]  /*09c0*/  FFMA R22, R22, R25, R29 ;  /* 0x0000001916167223 */ /* 0x010fe4000000001d */
[----:B------:R-:W2:Y:S02]  /*09d0*/  LDG.E R25, desc[UR8][R6.64+0xb058] ;  /* 0x00b0580806197981 */ /* 0x000ea4000c1e1900 */
[----:B-----5:R-:W-:Y:S02]  /*09e0*/  FFMA R29, R19, R16, R22 ;  /* 0x00000010131d7223 */ /* 0x020fe40000000016 */
[----:B------:R-:W4:Y:S04]  /*09f0*/  LDG.E R16, desc[UR8][R4.64+0xc060] ;  /* 0x00c0600804107981 */ /* 0x000f28000c1e1900 */
[----:B------:R-:W4:Y:S01]  /*0a00*/  LDG.E R19, desc[UR8][R10.64+-0x4] ;  /* 0xfffffc080a137981 */ /* 0x000f22000c1e1900 */
[----:B-1----:R-:W-:-:S03]  /*0a10*/  IMAD.WIDE R8, R26, 0x4, R2 ;  /* 0x000000041a087825 */ /* 0x002fc600078e0202 */
[----:B------:R0:W5:Y:S01]  /*0a20*/  LDG.E R22, desc[UR8][R10.64] ;  /* 0x000000080a167981 */ /* 0x000162000c1e1900 */
[----:B------:R-:W-:-:S03]  /*0a30*/  FFMA R18, R18, R21, R29 ;  /* 0x0000001512127223 */ /* 0x000fc6000000001d */
[----:B------:R-:W5:Y:S01]  /*0a40*/  LDG.E R21, desc[UR8][R6.64+0xc060] ;  /* 0x00c0600806157981 */ /* 0x000f62000c1e1900 */
[----:B------:R-:W-:Y:S01]  /*0a50*/  IADD3 R26, PT, PT, R15, 0x1c, RZ ;  /* 0x0000001c0f1a7810 */ /* 0x000fe20007ffe0ff */
[----:B------:R-:W-:Y:S02]  /*0a60*/  FFMA R29, R17, R0, R18 ;  /* 0x00000000111d7223 */ /* 0x000fe40000000012 */
[----:B------:R-:W5:Y:S04]  /*0a70*/  LDG.E R0, desc[UR8][R4.64+0xd068] ;  /* 0x00d0680804007981 */ /* 0x000f68000c1e1900 */
[----:B------:R-:W5:Y:S01]  /*0a80*/  LDG.E R17, desc[UR8][R8.64+-0x4] ;  /* 0xfffffc0808117981 */ /* 0x000f62000c1e1900 */
[----:B0-----:R-:W-:-:S03]  /*0a90*/  IMAD.WIDE R10, R26, 0x4, R2 ;  /* 0x000000041a0a7825 */ /* 0x001fc600078e0202 */
[----:B------:R0:W5:Y:S04]  /*0aa0*/  LDG.E R18, desc[UR8][R8.64] ;  /* 0x0000000808127981 */ /* 0x000168000c1e1900 */
[----:B------:R-:W5:Y:S01]  /*0ab0*/  LDG.E R26, desc[UR8][R10.64] ;  /* 0x000000080a1a7981 */ /* 0x000f62000c1e1900 */
[----:B0-----:R-:W-:-:S03]  /*0ac0*/  FFMA R9, R20, R23, R29 ;  /* 0x0000001714097223 */ /* 0x001fc6000000001d */
[----:B------:R-:W5:Y:S04]  /*0ad0*/  LDG.E R23, desc[UR8][R6.64+0xd068] ;  /* 0x00d0680806177981 */ /* 0x000f68000c1e1900 */
[----:B------:R-:W5:Y:S04]  /*0ae0*/  LDG.E R20, desc[UR8][R4.64+0xe070] ;  /* 0x00e0700804147981 */ /* 0x000f68000c1e1900 */
[----:B------:R0:W5:Y:S01]  /*0af0*/  LDG.E R29, desc[UR8][R10.64+-0x4] ;  /* 0xfffffc080a1d7981 */ /* 0x000162000c1e1900 */
[----:B---3--:R-:W-:-:S03]  /*0b00*/  FFMA R27, R14, R27, R9 ;  /* 0x0000001b0e1b7223 */ /* 0x008fc60000000009 */
[----:B------:R-:W3:Y:S01]  /*0b10*/  LDG.E R14, desc[UR8][R4.64+0xf078] ;  /* 0x00f07808040e7981 */ /* 0x000ee2000c1e1900 */
[----:B--2---:R-:W-:Y:S01]  /*0b20*/  FFMA R24, R24, R25, R27 ;  /* 0x0000001918187223 */ /* 0x004fe2000000001b */
[----:B------:R-:W-:-:S05]  /*0b30*/  IADD3 R25, PT, PT, R15, 0x1e, RZ ;  /* 0x0000001e0f197810 */ /* 0x000fca0007ffe0ff */
[----:B------:R-:W-:Y:S01]  /*0b40*/  IMAD.WIDE R8, R25, 0x4, R2 ;  /* 0x0000000419087825 */ /* 0x000fe200078e0202 */
[----:B------:R-:W-:-:S03]  /*0b50*/  IADD3 R25, PT, PT, R15, 0x20, RZ ;  /* 0x000000200f197810 */ /* 0x000fc60007ffe0ff */
[----:B----4-:R-:W-:Y:S02]  /*0b60*/  FFMA R19, R19, R16, R24 ;  /* 0x0000001013137223 */ /* 0x010fe40000000018 */
[----:B0-----:R-:W-:Y:S01]  /*0b70*/  IMAD.WIDE R10, R25, 0x4, R2 ;  /* 0x00000004190a7825 */ /* 0x001fe200078e0202 */
[----:B------:R-:W-:Y:S01]  /*0b80*/  IADD3 R27, PT, PT, R15, 0x22, RZ ;  /* 0x000000220f1b7810 */ /* 0x000fe20007ffe0ff */
[----:B------:R-:W2:Y:S04]  /*0b90*/  LDG.E R25, desc[UR8][R4.64+0x10080] ;  /* 0x0100800804197981 */ /* 0x000ea8000c1e1900 */
[----:B------:R-:W4:Y:S01]  /*0ba0*/  LDG.E R24, desc[UR8][R10.64] ;  /* 0x000000080a187981 */ /* 0x000f22000c1e1900 */
[----:B-----5:R-:W-:-:S03]  /*0bb0*/  FFMA R16, R22, R21, R19 ;  /* 0x0000001516107223 */ /* 0x020fc60000000013 */
[----:B------:R-:W3:Y:S04]  /*0bc0*/  LDG.E R19, desc[UR8][R8.64+-0x4] ;  /* 0xfffffc0808137981 */ /* 0x000ee8000c1e1900 */
[----:B------:R0:W5:Y:S04]  /*0bd0*/  LDG.E R21, desc[UR8][R8.64] ;  /* 0x0000000808157981 */ /* 0x000168000c1e1900 */
[----:B------:R-:W5:Y:S01]  /*0be0*/  LDG.E R22, desc[UR8][R6.64+0xf078] ;  /* 0x00f0780806167981 */ /* 0x000f62000c1e1900 */
[----:B------:R-:W-:-:S03]  /*0bf0*/  FFMA R17, R17, R0, R16 ;  /* 0x0000000011117223 */ /* 0x000fc60000000010 */
[----:B------:R1:W2:Y:S01]  /*0c00*/  LDG.E R0, desc[UR8][R10.64+-0x4] ;  /* 0xfffffc080a007981 */ /* 0x0002a2000c1e1900 */
[----:B0-----:R-:W-:Y:S01]  /*0c10*/  IADD3 R9, PT, PT, R15, 0x24, RZ ;  /* 0x000000240f097810 */ /* 0x001fe20007ffe0ff */
[----:B------:R-:W-:Y:S01]  /*0c20*/  FFMA R18, R18, R23, R17 ;  /* 0x0000001712127223 */ /* 0x000fe20000000011 */
[----:B------:R-:W-:Y:S01]  /*0c30*/  IMAD.WIDE R16, R27, 0x4, R2 ;  /* 0x000000041b107825 */ /* 0x000fe200078e0202 */
[----:B------:R-:W4:Y:S04]  /*0c40*/  LDG.E R23, desc[UR8][R6.64+0x10080] ;  /* 0x0100800806177981 */ /* 0x000f28000c1e1900 */
[----:B------:R-:W4:Y:S01]  /*0c50*/  LDG.E R27, desc[UR8][R16.64+-0x4] ;  /* 0xfffffc08101b7981 */ /* 0x000f22000c1e1900 */
[----:B------:R-:W-:-:S03]  /*0c60*/  FFMA R29, R29, R20, R18 ;  /* 0x000000141d1d7223 */ /* 0x000fc60000000012 */
[----:B------:R-:W4:Y:S01]  /*0c70*/  LDG.E R18, desc[UR8][R4.64+0x11088] ;  /* 0x0110880804127981 */ /* 0x000f22000c1e1900 */
[----:B------:R-:W-:-:S04]  /*0c80*/  IMAD.WIDE R8, R9, 0x4, R2 ;  /* 0x0000000409087825 */ /* 0x000fc800078e0202 */
[----:B-1----:R-:W-:Y:S01]  /*0c90*/  FFMA R10, R26, R28, R29 ;  /* 0x0000001c1a0a7223 */ /* 0x002fe2000000001d */
[----:B------:R0:W4:Y:S04]  /*0ca0*/  LDG.E R20, desc[UR8][R16.64] ;  /* 0x0000000810147981 */ /* 0x000128000c1e1900 */
[----:B------:R-:W4:Y:S04]  /*0cb0*/  LDG.E R28, desc[UR8][R6.64+0x11088] ;  /* 0x01108808061c7981 */ /* 0x000f28000c1e1900 */
[----:B------:R-:W4:Y:S04]  /*0cc0*/  LDG.E R29, desc[UR8][R4.64+0x12090] ;  /* 0x01209008041d7981 */ /* 0x000f28000c1e1900 */
[----:B------:R-:W4:Y:S04]  /*0cd0*/  LDG.E R26, desc[UR8][R8.64+-0x4] ;  /* 0xfffffc08081a7981 */ /* 0x000f28000c1e1900 */
[----:B------:R-:W4:Y:S04]  /*0ce0*/  LDG.E R8, desc[UR8][R8.64] ;  /* 0x0000000808087981 */ /* 0x000f28000c1e1900 */
[----:B------:R-:W4:Y:S01]  /*0cf0*/  LDG.E R9, desc[UR8][R6.64+0x12090] ;  /* 0x0120900806097981 */ /* 0x000f22000c1e1900 */
[----:B------:R-:W-:-:S02]  /*0d00*/  IADD3 R11, PT, PT, R15, 0x26, RZ ;  /* 0x000000260f0b7810 */ /* 0x000fc40007ffe0ff */
[----:B0-----:R-:W-:-:S05]  /*0d10*/  IADD3 R17, PT, PT, R15, 0x28, RZ ;  /* 0x000000280f117810 */ /* 0x001fca0007ffe0ff */
[----:B------:R-:W-:-:S04]  /*0d20*/  IMAD.WIDE R16, R17, 0x4, R2 ;  /* 0x0000000411107825 */ /* 0x000fc800078e0202 */
[----:B---3--:R-:W-:-:S04]  /*0d30*/  FFMA R10, R19, R14, R10 ;  /* 0x0000000e130a7223 */ /* 0x008fc8000000000a */
[----:B-----5:R-:W-:Y:S01]  /*0d40*/  FFMA R21, R21, R22, R10 ;  /* 0x0000001615157223 */ /* 0x020fe2000000000a */
[----:B------:R-:W-:Y:S01]  /*0d50*/  IMAD.WIDE R10, R11, 0x4, R2 ;  /* 0x000000040b0a7825 */ /* 0x000fe200078e0202 */
[----:B------:R-:W-:Y:S01]  /*0d60*/  IADD3 R19, PT, PT, R15, 0x2a, RZ ;  /* 0x0000002a0f137810 */ /* 0x000fe20007ffe0ff */
[----:B------:R-:W3:Y:S02]  /*0d70*/  LDG.E R22, desc[UR8][R16.64] ;  /* 0x0000000810167981 */ /* 0x000ee4000c1e1900 */
[----:B--2---:R-:W-:Y:S02]  /*0d80*/  FFMA R21, R0, R25, R21 ;  /* 0x0000001900157223 */ /* 0x004fe40000000015 */
[----:B------:R-:W2:Y:S04]  /*0d90*/  LDG.E R0, desc[UR8][R4.64+0x13098] ;  /* 0x0130980804007981 */ /* 0x000ea8000c1e1900 */
[----:B------:R-:W5:Y:S04]  /*0da0*/  LDG.E R14, desc[UR8][R10.64] ;  /* 0x000000080a0e7981 */ /* 0x000f68000c1e1900 */
[----:B------:R-:W3:Y:S01]  /*0db0*/  LDG.E R25, desc[UR8][R4.64+0x140a0] ;  /* 0x0140a00804197981 */ /* 0x000ee2000c1e1900 */
[----:B----4-:R-:W-:-:S03]  /*0dc0*/  FFMA R24, R24, R23, R21 ;  /* 0x0000001718187223 */ /* 0x010fc60000000015 */
[----:B------:R0:W2:Y:S04]  /*0dd0*/  LDG.E R21, desc[UR8][R10.64+-0x4] ;  /* 0xfffffc080a157981 */ /* 0x0000a8000c1e1900 */
[----:B------:R-:W5:Y:S01]  /*0de0*/  LDG.E R23, desc[UR8][R6.64+0x13098] ;  /* 0x0130980806177981 */ /* 0x000f62000c1e1900 */
[----:B------:R-:W-:Y:S01]  /*0df0*/  FFMA R27, R27, R18, R24 ;  /* 0x000000121b1b7223 */ /* 0x000fe20000000018 */
[----:B------:R-:W-:Y:S02]  /*0e00*/  IMAD.WIDE R18, R19, 0x4, R2 ;  /* 0x0000000413127825 */ /* 0x000fe400078e0202 */
[----:B------:R-:W4:Y:S04]  /*0e10*/  LDG.E R24, desc[UR8][R4.64+0x150a8] ;  /* 0x0150a80804187981 */ /* 0x000f28000c1e1900 */
[----:B------:R-:W4:Y:S01]  /*0e20*/  LDG.E R11, desc[UR8][R18.64+-0x4] ;  /* 0xfffffc08120b7981 */ /* 0x000f22000c1e1900 */
[----:B------:R-:W-:-:S03]  /*0e30*/  FFMA R27, R20, R28, R27 ;  /* 0x0000001c141b7223 */ /* 0x000fc6000000001b */
[----:B------:R-:W3:Y:S04]  /*0e40*/  LDG.E R20, desc[UR8][R16.64+-0x4] ;  /* 0xfffffc0810147981 */ /* 0x000ee8000c1e1900 */
[----:B------:R-:W4:Y:S01]  /*0e50*/  LDG.E R28, desc[UR8][R18.64] ;  /* 0x00000008121c7981 */ /* 0x000f22000c1e1900 */
[----:B------:R-:W-:-:S03]  /*0e60*/  FFMA R29, R26, R29, R27 ;  /* 0x0000001d1a1d7223 */ /* 0x000fc6000000001b */
[----:B------:R-:W4:Y:S01]  /*0e70*/  LDG.E R27, desc[UR8][R6.64+0x140a0] ;  /* 0x0140a008061b7981 */ /* 0x000f22000c1e1900 */
[----:B------:R-:W-:-:S03]  /*0e80*/  IADD3 R26, PT, PT, R15, 0x2c, RZ ;  /* 0x0000002c0f1a7810 */ /* 0x000fc60007ffe0ff */
[----:B------:R-:W4:Y:S01]  /*0e90*/  LDG.E R19, desc[UR8][R6.64+0x150a8] ;  /* 0x0150a80806137981 */ /* 0x000f22000c1e1900 */
[----:B0-----:R-:W-:Y:S01]  /*0ea0*/  FFMA R10, R8, R9, R29 ;  /* 0x00000009080a7223 */ /* 0x001fe2000000001d */
[----:B------:R-:W-:Y:S02]  /*0eb0*/  IMAD.WIDE R8, R26, 0x4, R2 ;  /* 0x000000041a087825 */ /* 0x000fe400078e0202 */
[----:B------:R0:W4:Y:S04]  /*0ec0*/  LDG.E R29, desc[UR8][R4.64+0x160b0] ;  /* 0x0160b008041d7981 */ /* 0x000128000c1e1900 */
[----:B------:R-:W4:Y:S04]  /*0ed0*/  LDG.E R16, desc[UR8][R8.64+-0x4] ;  /* 0xfffffc0808107981 */ /* 0x000f28000c1e1900 */
[----:B------:R1:W4:Y:S04]  /*0ee0*/  LDG.E R17, desc[UR8][R8.64] ;  /* 0x0000000808117981 */ /* 0x000328000c1e1900 */
[----:B------:R-:W4:Y:S01]  /*0ef0*/  LDG.E R26, desc[UR8][R6.64+0x160b0] ;  /* 0x0160b008061a7981 */ /* 0x000f22000c1e1900 */
[----:B------:R-:W-:-:S04]  /*0f00*/  UIADD3 UR4, UPT, UPT, UR4, 0x2e, URZ ;  /* 0x0000002e04047890 */ /* 0x000fc8000fffe0ff */
[----:B------:R-:W-:Y:S01]  /*0f10*/  UISETP.NE.AND UP0, UPT, UR4, 0x202, UPT ;  /* 0x000002020400788c */ /* 0x000fe2000bf05270 */
[----:B0-----:R-:W-:Y:S02]  /*0f20*/  IADD3 R4, P1, PT, R4, 0x170b8, RZ ;  /* 0x000170b804047810 */ /* 0x001fe40007f3e0ff */
[----:B------:R-:W-:Y:S02]  /*0f30*/  IADD3 R15, PT, PT, R15, 0x2e, RZ ;  /* 0x0000002e0f0f7810 */ /* 0x000fe40007ffe0ff */
[----:B------:R-:W-:Y:S01]  /*0f40*/  IADD3.X R5, PT, PT, RZ, R5, RZ, P1, !PT ;  /* 0x00000005ff057210 */ /* 0x000fe20000ffe4ff */
[----:B--2---:R-:W-:-:S04]  /*0f50*/  FFMA R21, R21, R0, R10 ;  /* 0x0000000015157223 */ /* 0x004fc8000000000a */
[----:B-----5:R-:W-:-:S04]  /*0f60*/  FFMA R21, R14, R23, R21 ;  /* 0x000000170e157223 */ /* 0x020fc80000000015 */
[----:B---3--:R-:W-:-:S04]  /*0f70*/  FFMA R21, R20, R25, R21 ;  /* 0x0000001914157223 */ /* 0x008fc80000000015 */
[----:B----4-:R-:W-:-:S04]  /*0f80*/  FFMA R22, R22, R27, R21 ;  /* 0x0000001b16167223 */ /* 0x010fc80000000015 */
[----:B------:R-:W-:-:S04]  /*0f90*/  FFMA R11, R11, R24, R22 ;  /* 0x000000180b0b7223 */ /* 0x000fc80000000016 */
[----:B------:R-:W-:Y:S01]  /*0fa0*/  FFMA R11, R28, R19, R11 ;  /* 0x000000131c0b7223 */ /* 0x000fe2000000000b */
[----:B------:R-:W-:-:S04]  /*0fb0*/  IADD3 R0, P0, PT, R6, 0x170b8, RZ ;  /* 0x000170b806007810 */ /* 0x000fc80007f1e0ff */
[----:B-1----:R-:W-:Y:S01]  /*0fc0*/  IADD3.X R9, PT, PT, RZ, R7, RZ, P0, !PT ;  /* 0x00000007ff097210 */ /* 0x002fe200007fe4ff */
[----:B------:R-:W-:-:S04]  /*0fd0*/  FFMA R16, R16, R29, R11 ;  /* 0x0000001d10107223 */ /* 0x000fc8000000000b */
        /* <DEDUP_REMOVED lines=13> */
.L_x_5:
        /* <DEDUP_REMOVED lines=13> */
.L_x_9:


//--------------------- .nv.shared.reserved.0     --------------------------
	.section	.nv.shared.reserved.0,"aw",@nobits
	.weak		__nv_reservedSMEM_offset_0_alias
	.size		__nv_reservedSMEM_offset_0_alias, 0, 64
	.other		__nv_reservedSMEM_offset_0_alias,@"STO_CUDA_RESERVED_SHARED STV_DEFAULT"
__nv_reservedSMEM_offset_0_alias:
	.zero		0
	.zero		64


//--------------------- .nv.constant0._Z15doNothingKernelv --------------------------
	.section	.nv.constant0._Z15doNothingKernelv,"a",@progbits
	.sectionflags	@""
	.align	4
.nv.constant0._Z15doNothingKernelv:
	.zero		896


//--------------------- .nv.constant0._Z11wmma_kernelP6__halfS0_Pf --------------------------
	.section	.nv.constant0._Z11wmma_kernelP6__halfS0_Pf,"a",@progbits
	.sectionflags	@""
	.align	4
.nv.constant0._Z11wmma_kernelP6__halfS0_Pf:
	.zero		920


//--------------------- .nv.constant0._Z16matrixMultiplyV2PfS_S_S_ff --------------------------
	.section	.nv.constant0._Z16matrixMultiplyV2PfS_S_S_ff,"a",@progbits
	.sectionflags	@""
	.align	4
.nv.constant0._Z16matrixMultiplyV2PfS_S_S_ff:
	.zero		936


//--------------------- .nv.constant0._Z16matrixMultiplyV1PfS_S_S_ff --------------------------
	.section	.nv.constant0._Z16matrixMultiplyV1PfS_S_S_ff,"a",@progbits
	.sectionflags	@""
	.align	4
.nv.constant0._Z16matrixMultiplyV1PfS_S_S_ff:
	.zero		936


//--------------------- SYMBOLS --------------------------

	.type		.nv.reservedSmem.offset0,@object
	.size		.nv.reservedSmem.offset0,0x4
